//
// Generated by NVIDIA NVVM Compiler
//
// Compiler Build ID: CL-36424714
// Cuda compilation tools, release 13.0, V13.0.88
// Based on NVVM 20.0.0
//

.version 9.0
.target sm_100
.address_size 64

	// .globl	_Z9ID1kernelPfmPiiiiS0_S_

.visible .entry _Z9ID1kernelPfmPiiiiS0_S_(
	.param .u64 .ptr .align 1 _Z9ID1kernelPfmPiiiiS0_S__param_0,
	.param .u64 _Z9ID1kernelPfmPiiiiS0_S__param_1,
	.param .u64 .ptr .align 1 _Z9ID1kernelPfmPiiiiS0_S__param_2,
	.param .u32 _Z9ID1kernelPfmPiiiiS0_S__param_3,
	.param .u32 _Z9ID1kernelPfmPiiiiS0_S__param_4,
	.param .u32 _Z9ID1kernelPfmPiiiiS0_S__param_5,
	.param .u64 .ptr .align 1 _Z9ID1kernelPfmPiiiiS0_S__param_6,
	.param .u64 .ptr .align 1 _Z9ID1kernelPfmPiiiiS0_S__param_7
)
{
	.reg .pred 	%p<19>;
	.reg .b32 	%r<55>;
	.reg .b32 	%f<118>;
	.reg .b64 	%rd<61>;

	ld.param.u64 	%rd24, [_Z9ID1kernelPfmPiiiiS0_S__param_0];
	ld.param.u64 	%rd20, [_Z9ID1kernelPfmPiiiiS0_S__param_1];
	ld.param.u64 	%rd21, [_Z9ID1kernelPfmPiiiiS0_S__param_2];
	ld.param.u32 	%r24, [_Z9ID1kernelPfmPiiiiS0_S__param_3];
	ld.param.u32 	%r26, [_Z9ID1kernelPfmPiiiiS0_S__param_4];
	ld.param.u32 	%r25, [_Z9ID1kernelPfmPiiiiS0_S__param_5];
	cvta.to.global.u64 	%rd1, %rd24;
	mov.u32 	%r27, %ctaid.x;
	mov.u32 	%r28, %ntid.x;
	mov.u32 	%r29, %tid.x;
	mad.lo.s32 	%r1, %r27, %r28, %r29;
	setp.ge.s32 	%p1, %r1, %r26;
	@%p1 bra 	$L__BB0_17;
	cvta.to.global.u64 	%rd25, %rd21;
	mul.wide.s32 	%rd26, %r1, 4;
	add.s64 	%rd27, %rd25, %rd26;
	ld.global.s32 	%rd2, [%rd27];
	or.b64  	%rd28, %rd2, %rd20;
	and.b64  	%rd29, %rd28, -4294967296;
	setp.ne.s64 	%p2, %rd29, 0;
	@%p2 bra 	$L__BB0_3;
	cvt.u32.u64 	%r30, %rd20;
	cvt.u32.u64 	%r31, %rd2;
	div.u32 	%r32, %r31, %r30;
	mul.lo.s32 	%r33, %r32, %r30;
	sub.s32 	%r34, %r31, %r33;
	cvt.u64.u32 	%rd59, %r32;
	cvt.u64.u32 	%rd60, %r34;
	bra.uni 	$L__BB0_4;
$L__BB0_3:
	div.u64 	%rd59, %rd2, %rd20;
	mul.lo.s64 	%rd30, %rd59, %rd20;
	sub.s64 	%rd60, %rd2, %rd30;
$L__BB0_4:
	cvt.u32.u64 	%r51, %rd59;
	cvt.u32.u64 	%r3, %rd60;
	shl.b32 	%r4, %r25, 3;
	setp.ge.s32 	%p3, %r4, %r24;
	mov.f32 	%f116, 0f00000000;
	@%p3 bra 	$L__BB0_15;
	shl.b32 	%r5, %r25, 2;
	add.s32 	%r6, %r24, %r3;
	setp.ge.s32 	%p4, %r5, %r24;
	@%p4 bra 	$L__BB0_15;
	cvt.u32.u64 	%r35, %rd2;
	shl.b32 	%r36, %r25, 1;
	add.s32 	%r37, %r35, %r5;
	cvt.u32.u64 	%r39, %rd20;
	mul.lo.s32 	%r40, %r39, %r51;
	sub.s32 	%r41, %r37, %r40;
	add.s32 	%r42, %r41, 4;
	max.s32 	%r43, %r42, %r6;
	not.b32 	%r44, %r35;
	add.s32 	%r45, %r43, %r44;
	add.s32 	%r46, %r45, %r40;
	sub.s32 	%r7, %r46, %r5;
	and.b32  	%r8, %r7, 12;
	cvt.s64.s32 	%rd9, %rd60;
	mul.wide.s32 	%rd10, %r5, 4;
	mul.wide.s32 	%rd11, %r36, 4;
	add.s32 	%r9, %r24, %r51;
	add.s32 	%r50, %r4, %r51;
	mov.f32 	%f116, 0f00000000;
$L__BB0_7:
	setp.eq.s32 	%p5, %r8, 12;
	cvt.s64.s32 	%rd31, %r51;
	mul.lo.s64 	%rd12, %rd20, %rd31;
	cvt.s64.s32 	%rd32, %r50;
	mul.lo.s64 	%rd13, %rd20, %rd32;
	mov.u32 	%r54, %r3;
	@%p5 bra 	$L__BB0_11;
	add.s32 	%r54, %r3, 4;
	setp.eq.s32 	%p6, %r8, 0;
	add.s64 	%rd33, %rd12, %rd9;
	shl.b64 	%rd34, %rd33, 2;
	add.s64 	%rd14, %rd1, %rd34;
	ld.global.f32 	%f15, [%rd14];
	add.s64 	%rd35, %rd13, %rd9;
	shl.b64 	%rd36, %rd35, 2;
	add.s64 	%rd15, %rd1, %rd36;
	ld.global.f32 	%f16, [%rd15];
	add.s64 	%rd16, %rd14, %rd11;
	ld.global.f32 	%f17, [%rd16];
	add.s64 	%rd17, %rd15, %rd11;
	ld.global.f32 	%f18, [%rd17];
	add.s64 	%rd18, %rd14, %rd10;
	ld.global.f32 	%f19, [%rd18];
	add.s64 	%rd19, %rd15, %rd10;
	ld.global.f32 	%f20, [%rd19];
	add.f32 	%f21, %f18, %f18;
	add.f32 	%f22, %f17, %f17;
	sub.f32 	%f23, %f21, %f22;
	add.f32 	%f24, %f15, %f23;
	sub.f32 	%f25, %f24, %f20;
	sub.f32 	%f26, %f25, %f16;
	add.f32 	%f27, %f19, %f26;
	setp.gt.f32 	%p7, %f27, %f116;
	selp.f32 	%f116, %f27, %f116, %p7;
	@%p6 bra 	$L__BB0_11;
	add.s32 	%r54, %r3, 8;
	setp.eq.s32 	%p8, %r8, 4;
	ld.global.f32 	%f28, [%rd14+16];
	ld.global.f32 	%f29, [%rd15+16];
	ld.global.f32 	%f30, [%rd16+16];
	ld.global.f32 	%f31, [%rd17+16];
	ld.global.f32 	%f32, [%rd18+16];
	ld.global.f32 	%f33, [%rd19+16];
	add.f32 	%f34, %f31, %f31;
	add.f32 	%f35, %f30, %f30;
	sub.f32 	%f36, %f34, %f35;
	add.f32 	%f37, %f28, %f36;
	sub.f32 	%f38, %f37, %f33;
	sub.f32 	%f39, %f38, %f29;
	add.f32 	%f40, %f32, %f39;
	setp.gt.f32 	%p9, %f40, %f116;
	selp.f32 	%f116, %f40, %f116, %p9;
	@%p8 bra 	$L__BB0_11;
	add.s32 	%r54, %r3, 12;
	ld.global.f32 	%f41, [%rd14+32];
	ld.global.f32 	%f42, [%rd15+32];
	ld.global.f32 	%f43, [%rd16+32];
	ld.global.f32 	%f44, [%rd17+32];
	ld.global.f32 	%f45, [%rd18+32];
	ld.global.f32 	%f46, [%rd19+32];
	add.f32 	%f47, %f44, %f44;
	add.f32 	%f48, %f43, %f43;
	sub.f32 	%f49, %f47, %f48;
	add.f32 	%f50, %f41, %f49;
	sub.f32 	%f51, %f50, %f46;
	sub.f32 	%f52, %f51, %f42;
	add.f32 	%f53, %f45, %f52;
	setp.gt.f32 	%p10, %f53, %f116;
	selp.f32 	%f116, %f53, %f116, %p10;
$L__BB0_11:
	setp.lt.u32 	%p11, %r7, 12;
	@%p11 bra 	$L__BB0_14;
	add.s32 	%r52, %r5, %r54;
$L__BB0_13:
	cvt.s64.s32 	%rd37, %r54;
	add.s64 	%rd38, %rd12, %rd37;
	shl.b64 	%rd39, %rd38, 2;
	add.s64 	%rd40, %rd1, 32;
	add.s64 	%rd41, %rd40, %rd39;
	add.s64 	%rd42, %rd40, %rd10;
	add.s64 	%rd43, %rd42, %rd39;
	add.s64 	%rd44, %rd13, %rd37;
	shl.b64 	%rd45, %rd44, 2;
	add.s64 	%rd46, %rd40, %rd11;
	add.s64 	%rd47, %rd46, %rd45;
	add.s64 	%rd48, %rd46, %rd39;
	add.s64 	%rd49, %rd40, %rd45;
	add.s64 	%rd50, %rd42, %rd45;
	ld.global.f32 	%f54, [%rd41+-32];
	ld.global.f32 	%f55, [%rd49+-32];
	ld.global.f32 	%f56, [%rd48+-32];
	ld.global.f32 	%f57, [%rd47+-32];
	ld.global.f32 	%f58, [%rd43+-32];
	ld.global.f32 	%f59, [%rd50+-32];
	add.f32 	%f60, %f57, %f57;
	add.f32 	%f61, %f56, %f56;
	sub.f32 	%f62, %f60, %f61;
	add.f32 	%f63, %f54, %f62;
	sub.f32 	%f64, %f63, %f59;
	sub.f32 	%f65, %f64, %f55;
	add.f32 	%f66, %f58, %f65;
	setp.gt.f32 	%p12, %f66, %f116;
	selp.f32 	%f67, %f66, %f116, %p12;
	ld.global.f32 	%f68, [%rd41+-16];
	ld.global.f32 	%f69, [%rd49+-16];
	ld.global.f32 	%f70, [%rd48+-16];
	ld.global.f32 	%f71, [%rd47+-16];
	ld.global.f32 	%f72, [%rd43+-16];
	ld.global.f32 	%f73, [%rd50+-16];
	add.f32 	%f74, %f71, %f71;
	add.f32 	%f75, %f70, %f70;
	sub.f32 	%f76, %f74, %f75;
	add.f32 	%f77, %f68, %f76;
	sub.f32 	%f78, %f77, %f73;
	sub.f32 	%f79, %f78, %f69;
	add.f32 	%f80, %f72, %f79;
	setp.gt.f32 	%p13, %f80, %f67;
	selp.f32 	%f81, %f80, %f67, %p13;
	ld.global.f32 	%f82, [%rd41];
	ld.global.f32 	%f83, [%rd49];
	ld.global.f32 	%f84, [%rd48];
	ld.global.f32 	%f85, [%rd47];
	ld.global.f32 	%f86, [%rd43];
	ld.global.f32 	%f87, [%rd50];
	add.f32 	%f88, %f85, %f85;
	add.f32 	%f89, %f84, %f84;
	sub.f32 	%f90, %f88, %f89;
	add.f32 	%f91, %f82, %f90;
	sub.f32 	%f92, %f91, %f87;
	sub.f32 	%f93, %f92, %f83;
	add.f32 	%f94, %f86, %f93;
	setp.gt.f32 	%p14, %f94, %f81;
	selp.f32 	%f95, %f94, %f81, %p14;
	ld.global.f32 	%f96, [%rd41+16];
	ld.global.f32 	%f97, [%rd49+16];
	ld.global.f32 	%f98, [%rd48+16];
	ld.global.f32 	%f99, [%rd47+16];
	ld.global.f32 	%f100, [%rd43+16];
	ld.global.f32 	%f101, [%rd50+16];
	add.f32 	%f102, %f99, %f99;
	add.f32 	%f103, %f98, %f98;
	sub.f32 	%f104, %f102, %f103;
	add.f32 	%f105, %f96, %f104;
	sub.f32 	%f106, %f105, %f101;
	sub.f32 	%f107, %f106, %f97;
	add.f32 	%f108, %f100, %f107;
	setp.gt.f32 	%p15, %f108, %f95;
	selp.f32 	%f116, %f108, %f95, %p15;
	add.s32 	%r54, %r54, 16;
	add.s32 	%r52, %r52, 16;
	setp.lt.s32 	%p16, %r52, %r6;
	@%p16 bra 	$L__BB0_13;
$L__BB0_14:
	add.s32 	%r51, %r51, 4;
	add.s32 	%r50, %r51, %r4;
	setp.lt.s32 	%p17, %r50, %r9;
	@%p17 bra 	$L__BB0_7;
$L__BB0_15:
	ld.param.u64 	%rd58, [_Z9ID1kernelPfmPiiiiS0_S__param_7];
	mul.lo.s32 	%r47, %r25, %r25;
	shl.b32 	%r48, %r47, 5;
	cvt.rn.f32.s32 	%f109, %r48;
	div.rn.f32 	%f110, %f116, %f109;
	cvta.to.global.u64 	%rd51, %rd58;
	mul.wide.s32 	%rd52, %r1, 4;
	add.s64 	%rd53, %rd51, %rd52;
	st.global.f32 	[%rd53], %f110;
	setp.leu.f32 	%p18, %f110, 0f3D4CCCCD;
	@%p18 bra 	$L__BB0_17;
	ld.param.u64 	%rd57, [_Z9ID1kernelPfmPiiiiS0_S__param_6];
	cvta.to.global.u64 	%rd54, %rd57;
	add.s64 	%rd56, %rd54, %rd52;
	mov.b32 	%r49, 1;
	st.global.u32 	[%rd56], %r49;
$L__BB0_17:
	ret;

}


// ===== COMPILED SASS (sm_100) =====

	.target	sm_100

	.elftype	@"ET_EXEC"


//--------------------- .note.nv.tkinfo           --------------------------
	.section	.note.nv.tkinfo,"",@"SHT_NOTE"
	.sectionflags	@"SHF_NOTE_NV_TKINFO"
	.tkinfo
        /*0018*/ 	.word	0x00000002
        /*0030*/ 	.string	""
        /*0030*/ 	.string	"ptxas"
        /*0030*/ 	.string	"Cuda compilation tools, release 13.0, V13.0.88"
        /*0030*/ 	.string	"Build cuda_13.0.r13.0/compiler.36424714_0"
        /*0030*/ 	.string	"-arch sm_100 -m 64 "



//--------------------- .note.nv.cuinfo           --------------------------
	.section	.note.nv.cuinfo,"",@"SHT_NOTE"
	.sectionflags	@"SHF_NOTE_NV_CUINFO"
        /*0018*/ 	.short	0x0002
        /*001a*/ 	.short	0x0064
        /*001c*/ 	.short	0x0082
	.zero		2


//--------------------- .nv.info                  --------------------------
	.section	.nv.info,"",@"SHT_CUDA_INFO"
	.align	4


	//----- nvinfo : EIATTR_REGCOUNT
	.align		4
        /*0000*/ 	.byte	0x04, 0x2f
        /*0002*/ 	.short	(.L_1 - .L_0)
	.align		4
.L_0:
        /*0004*/ 	.word	index@(_Z9ID1kernelPfmPiiiiS0_S_)
        /*0008*/ 	.word	0x00000028


	//----- nvinfo : EIATTR_FRAME_SIZE
	.align		4
.L_1:
        /*000c*/ 	.byte	0x04, 0x11
        /*000e*/ 	.short	(.L_3 - .L_2)
	.align		4
.L_2:
        /*0010*/ 	.word	index@($__internal_1_$__cuda_sm3x_div_rn_noftz_f32_slowpath)
        /*0014*/ 	.word	0x00000000


	//----- nvinfo : EIATTR_FRAME_SIZE
	.align		4
.L_3:
        /*0018*/ 	.byte	0x04, 0x11
        /*001a*/ 	.short	(.L_5 - .L_4)
	.align		4
.L_4:
        /*001c*/ 	.word	index@($__internal_0_$__cuda_sm20_div_u64)
        /*0020*/ 	.word	0x00000000


	//----- nvinfo : EIATTR_FRAME_SIZE
	.align		4
.L_5:
        /*0024*/ 	.byte	0x04, 0x11
        /*0026*/ 	.short	(.L_7 - .L_6)
	.align		4
.L_6:
        /*0028*/ 	.word	index@(_Z9ID1kernelPfmPiiiiS0_S_)
        /*002c*/ 	.word	0x00000000


	//----- nvinfo : EIATTR_MIN_STACK_SIZE
	.align		4
.L_7:
        /*0030*/ 	.byte	0x04, 0x12
        /*0032*/ 	.short	(.L_9 - .L_8)
	.align		4
.L_8:
        /*0034*/ 	.word	index@(_Z9ID1kernelPfmPiiiiS0_S_)
        /*0038*/ 	.word	0x00000000
.L_9:


//--------------------- .nv.compat                --------------------------
	.section	.nv.compat,"",@"SHT_CUDA_COMPAT_INFO"
	.align	4
        /*0000*/ 	.byte	0x02, 0x09, 0x00, 0x00, 0x02, 0x02, 0x01, 0x00, 0x02, 0x05, 0x05, 0x00, 0x03, 0x07, 0x01, 0x01
        /*0010*/ 	.byte	0x02, 0x03, 0x00, 0x00, 0x02, 0x06, 0x01, 0x00, 0x04, 0x0b, 0x08, 0x00, 0x01, 0x00, 0x00, 0x00
        /*0020*/ 	.byte	0x00, 0x00, 0x00, 0x00


//--------------------- .nv.info._Z9ID1kernelPfmPiiiiS0_S_ --------------------------
	.section	.nv.info._Z9ID1kernelPfmPiiiiS0_S_,"",@"SHT_CUDA_INFO"
	.sectionflags	@""
	.align	4


	//----- nvinfo : EIATTR_CUDA_API_VERSION
	.align		4
        /*0000*/ 	.byte	0x04, 0x37
        /*0002*/ 	.short	(.L_11 - .L_10)
.L_10:
        /*0004*/ 	.word	0x00000082


	//----- nvinfo : EIATTR_KPARAM_INFO
	.align		4
.L_11:
        /*0008*/ 	.byte	0x04, 0x17
        /*000a*/ 	.short	(.L_13 - .L_12)
.L_12:
        /*000c*/ 	.word	0x00000000
        /*0010*/ 	.short	0x0007
        /*0012*/ 	.short	0x0030
        /*0014*/ 	.byte	0x00, 0xf5, 0x21, 0x00


	//----- nvinfo : EIATTR_KPARAM_INFO
	.align		4
.L_13:
        /*0018*/ 	.byte	0x04, 0x17
        /*001a*/ 	.short	(.L_15 - .L_14)
.L_14:
        /*001c*/ 	.word	0x00000000
        /*0020*/ 	.short	0x0006
        /*0022*/ 	.short	0x0028
        /*0024*/ 	.byte	0x00, 0xf5, 0x21, 0x00


	//----- nvinfo : EIATTR_KPARAM_INFO
	.align		4
.L_15:
        /*0028*/ 	.byte	0x04, 0x17
        /*002a*/ 	.short	(.L_17 - .L_16)
.L_16:
        /*002c*/ 	.word	0x00000000
        /*0030*/ 	.short	0x0005
        /*0032*/ 	.short	0x0020
        /*0034*/ 	.byte	0x00, 0xf0, 0x11, 0x00


	//----- nvinfo : EIATTR_KPARAM_INFO
	.align		4
.L_17:
        /*0038*/ 	.byte	0x04, 0x17
        /*003a*/ 	.short	(.L_19 - .L_18)
.L_18:
        /*003c*/ 	.word	0x00000000
        /*0040*/ 	.short	0x0004
        /*0042*/ 	.short	0x001c
        /*0044*/ 	.byte	0x00, 0xf0, 0x11, 0x00


	//----- nvinfo : EIATTR_KPARAM_INFO
	.align		4
.L_19:
        /*0048*/ 	.byte	0x04, 0x17
        /*004a*/ 	.short	(.L_21 - .L_20)
.L_20:
        /*004c*/ 	.word	0x00000000
        /*0050*/ 	.short	0x0003
        /*0052*/ 	.short	0x0018
        /*0054*/ 	.byte	0x00, 0xf0, 0x11, 0x00


	//----- nvinfo : EIATTR_KPARAM_INFO
	.align		4
.L_21:
        /*0058*/ 	.byte	0x04, 0x17
        /*005a*/ 	.short	(.L_23 - .L_22)
.L_22:
        /*005c*/ 	.word	0x00000000
        /*0060*/ 	.short	0x0002
        /*0062*/ 	.short	0x0010
        /*0064*/ 	.byte	0x00, 0xf5, 0x21, 0x00


	//----- nvinfo : EIATTR_KPARAM_INFO
	.align		4
.L_23:
        /*0068*/ 	.byte	0x04, 0x17
        /*006a*/ 	.short	(.L_25 - .L_24)
.L_24:
        /*006c*/ 	.word	0x00000000
        /*0070*/ 	.short	0x0001
        /*0072*/ 	.short	0x0008
        /*0074*/ 	.byte	0x00, 0xf0, 0x21, 0x00


	//----- nvinfo : EIATTR_KPARAM_INFO
	.align		4
.L_25:
        /*0078*/ 	.byte	0x04, 0x17
        /*007a*/ 	.short	(.L_27 - .L_26)
.L_26:
        /*007c*/ 	.word	0x00000000
        /*0080*/ 	.short	0x0000
        /*0082*/ 	.short	0x0000
        /*0084*/ 	.byte	0x00, 0xf5, 0x21, 0x00


	//----- nvinfo : EIATTR_SPARSE_MMA_MASK
	.align		4
.L_27:
        /*0088*/ 	.byte	0x03, 0x50
        /*008a*/ 	.short	0x0000


	//----- nvinfo : EIATTR_MAXREG_COUNT
	.align		4
        /*008c*/ 	.byte	0x03, 0x1b
        /*008e*/ 	.short	0x00ff


	//----- nvinfo : EIATTR_MERCURY_ISA_VERSION
	.align		4
        /*0090*/ 	.byte	0x03, 0x5f
        /*0092*/ 	.short	0x0101


	//----- nvinfo : EIATTR_VRC_CTA_INIT_COUNT
	.align		4
        /*0094*/ 	.byte	0x02, 0x4a
	.zero		1
	.zero		1


	//----- nvinfo : EIATTR_EXIT_INSTR_OFFSETS
	.align		4
        /*0098*/ 	.byte	0x04, 0x1c
        /*009a*/ 	.short	(.L_29 - .L_28)


	//   ....[0]....
.L_28:
        /*009c*/ 	.word	0x00000070


	//   ....[1]....
        /*00a0*/ 	.word	0x000011c0


	//   ....[2]....
        /*00a4*/ 	.word	0x00001210


	//----- nvinfo : EIATTR_CRS_STACK_SIZE
	.align		4
.L_29:
        /*00a8*/ 	.byte	0x04, 0x1e
        /*00aa*/ 	.short	(.L_31 - .L_30)
.L_30:
        /*00ac*/ 	.word	0x00000000


	//----- nvinfo : EIATTR_CBANK_PARAM_SIZE
	.align		4
.L_31:
        /*00b0*/ 	.byte	0x03, 0x19
        /*00b2*/ 	.short	0x0038


	//----- nvinfo : EIATTR_PARAM_CBANK
	.align		4
        /*00b4*/ 	.byte	0x04, 0x0a
        /*00b6*/ 	.short	(.L_33 - .L_32)
	.align		4
.L_32:
        /*00b8*/ 	.word	index@(.nv.constant0._Z9ID1kernelPfmPiiiiS0_S_)
        /*00bc*/ 	.short	0x0380
        /*00be*/ 	.short	0x0038


	//----- nvinfo : EIATTR_SW_WAR
	.align		4
.L_33:
        /*00c0*/ 	.byte	0x04, 0x36
        /*00c2*/ 	.short	(.L_35 - .L_34)
.L_34:
        /*00c4*/ 	.word	0x00000008
.L_35:


//--------------------- .nv.callgraph             --------------------------
	.section	.nv.callgraph,"",@"SHT_CUDA_CALLGRAPH"
	.align	4
	.sectionentsize	8
	.align		4
        /*0000*/ 	.word	0x00000000
	.align		4
        /*0004*/ 	.word	0xffffffff
	.align		4
        /*0008*/ 	.word	0x00000000
	.align		4
        /*000c*/ 	.word	0xfffffffe
	.align		4
        /*0010*/ 	.word	0x00000000
	.align		4
        /*0014*/ 	.word	0xfffffffd
	.align		4
        /*0018*/ 	.word	0x00000000
	.align		4
        /*001c*/ 	.word	0xfffffffc


//--------------------- .text._Z9ID1kernelPfmPiiiiS0_S_ --------------------------
	.section	.text._Z9ID1kernelPfmPiiiiS0_S_,"ax",@progbits
	.align	128
        .global         _Z9ID1kernelPfmPiiiiS0_S_
        .type           _Z9ID1kernelPfmPiiiiS0_S_,@function
        .size           _Z9ID1kernelPfmPiiiiS0_S_,(.L_x_25 - _Z9ID1kernelPfmPiiiiS0_S_)
        .other          _Z9ID1kernelPfmPiiiiS0_S_,@"STO_CUDA_ENTRY STV_DEFAULT"
_Z9ID1kernelPfmPiiiiS0_S_:
.text._Z9ID1kernelPfmPiiiiS0_S_:
[----:B------:R-:W-:Y:S01]  /*0000*/  LDC R1, c[0x0][0x37c] ;  /* 0x0000df00ff017b82 */ /* 0x000fe20000000800 */
[----:B------:R-:W0:Y:S07]  /*0010*/  S2R R3, SR_TID.X ;  /* 0x0000000000037919 */ /* 0x000e2e0000002100 */
[----:B------:R-:W0:Y:S01]  /*0020*/  S2UR UR4, SR_CTAID.X ;  /* 0x00000000000479c3 */ /* 0x000e220000002500 */
[----:B------:R-:W1:Y:S07]  /*0030*/  LDCU UR5, c[0x0][0x39c] ;  /* 0x00007380ff0577ac */ /* 0x000e6e0008000800 */
[----:B------:R-:W0:Y:S02]  /*0040*/  LDC R14, c[0x0][0x360] ;  /* 0x0000d800ff0e7b82 */ /* 0x000e240000000800 */
[----:B0-----:R-:W-:-:S05]  /*0050*/  IMAD R14, R14, UR4, R3 ;  /* 0x000000040e0e7c24 */ /* 0x001fca000f8e0203 */
[----:B-1----:R-:W-:-:S13]  /*0060*/  ISETP.GE.AND P0, PT, R14, UR5, PT ;  /* 0x000000050e007c0c */ /* 0x002fda000bf06270 */
[----:B------:R-:W-:Y:S05]  /*0070*/  @P0 EXIT ;  /* 0x000000000000094d */ /* 0x000fea0003800000 */
[----:B------:R-:W0:Y:S01]  /*0080*/  LDC.64 R4, c[0x0][0x390] ;  /* 0x0000e400ff047b82 */ /* 0x000e220000000a00 */
[----:B------:R-:W1:Y:S01]  /*0090*/  LDCU.64 UR6, c[0x0][0x358] ;  /* 0x00006b00ff0677ac */ /* 0x000e620008000a00 */
[----:B------:R-:W2:Y:S01]  /*00a0*/  LDCU UR4, c[0x0][0x38c] ;  /* 0x00007180ff0477ac */ /* 0x000ea20008000800 */
[----:B0-----:R-:W-:-:S05]  /*00b0*/  IMAD.WIDE R4, R14, 0x4, R4 ;  /* 0x000000040e047825 */ /* 0x001fca00078e0204 */
[----:B-1----:R-:W3:Y:S01]  /*00c0*/  LDG.E R2, desc[UR6][R4.64] ;  /* 0x0000000604027981 */ /* 0x002ee2000c1e1900 */
[----:B------:R-:W-:Y:S01]  /*00d0*/  BSSY.RECONVERGENT B0, `(.L_x_0) ;  /* 0x0000023000007945 */ /* 0x000fe20003800200 */
[----:B---3--:R-:W-:-:S04]  /*00e0*/  SHF.R.S32.HI R3, RZ, 0x1f, R2 ;  /* 0x0000001fff037819 */ /* 0x008fc80000011402 */
[----:B--2---:R-:W-:-:S04]  /*00f0*/  LOP3.LUT R0, R3, UR4, RZ, 0xfc, !PT ;  /* 0x0000000403007c12 */ /* 0x004fc8000f8efcff */
[----:B------:R-:W-:-:S13]  /*0100*/  ISETP.NE.U32.AND P0, PT, R0, RZ, PT ;  /* 0x000000ff0000720c */ /* 0x000fda0003f05070 */
[----:B------:R-:W-:Y:S05]  /*0110*/  @P0 BRA `(.L_x_1) ;  /* 0x00000000005c0947 */ /* 0x000fea0003800000 */
[----:B------:R-:W0:Y:S02]  /*0120*/  LDCU UR4, c[0x0][0x388] ;  /* 0x00007100ff0477ac */ /* 0x000e240008000800 */
[----:B0-----:R-:W-:-:S04]  /*0130*/  IMAD.U32 R7, RZ, RZ, UR4 ;  /* 0x00000004ff077e24 */ /* 0x001fc8000f8e00ff */
[----:B------:R-:W0:Y:S01]  /*0140*/  I2F.U32.RP R0, R7 ;  /* 0x0000000700007306 */ /* 0x000e220000209000 */
[----:B------:R-:W-:-:S07]  /*0150*/  ISETP.NE.U32.AND P2, PT, R7, RZ, PT ;  /* 0x000000ff0700720c */ /* 0x000fce0003f45070 */
[----:B0-----:R-:W0:Y:S02]  /*0160*/  MUFU.RCP R0, R0 ;  /* 0x0000000000007308 */ /* 0x001e240000001000 */
[----:B0-----:R-:W-:-:S06]  /*0170*/  IADD3 R4, PT, PT, R0, 0xffffffe, RZ ;  /* 0x0ffffffe00047810 */ /* 0x001fcc0007ffe0ff */
[----:B------:R0:W1:Y:S02]  /*0180*/  F2I.FTZ.U32.TRUNC.NTZ R5, R4 ;  /* 0x0000000400057305 */ /* 0x000064000021f000 */
[----:B0-----:R-:W-:Y:S02]  /*0190*/  HFMA2 R4, -RZ, RZ, 0, 0 ;  /* 0x00000000ff047431 */ /* 0x001fe400000001ff */
[----:B-1----:R-:W-:-:S04]  /*01a0*/  IMAD R3, R5, R7, RZ ;  /* 0x0000000705037224 */ /* 0x002fc800078e02ff */
[----:B------:R-:W-:-:S04]  /*01b0*/  IMAD.MOV R3, RZ, RZ, -R3 ;  /* 0x000000ffff037224 */ /* 0x000fc800078e0a03 */
[----:B------:R-:W-:-:S06]  /*01c0*/  IMAD.HI.U32 R5, R5, R3, R4 ;  /* 0x0000000305057227 */ /* 0x000fcc00078e0004 */
[----:B------:R-:W-:-:S04]  /*01d0*/  IMAD.HI.U32 R5, R5, R2, RZ ;  /* 0x0000000205057227 */ /* 0x000fc800078e00ff */
[----:B------:R-:W-:-:S04]  /*01e0*/  IMAD.MOV R3, RZ, RZ, -R5 ;  /* 0x000000ffff037224 */ /* 0x000fc800078e0a05 */
[----:B------:R-:W-:-:S05]  /*01f0*/  IMAD R3, R7, R3, R2 ;  /* 0x0000000307037224 */ /* 0x000fca00078e0202 */
[----:B------:R-:W-:-:S13]  /*0200*/  ISETP.GE.U32.AND P0, PT, R3, R7, PT ;  /* 0x000000070300720c */ /* 0x000fda0003f06070 */
[----:B------:R-:W-:Y:S01]  /*0210*/  @P0 IADD3 R3, PT, PT, R3, -R7, RZ ;  /* 0x8000000703030210 */ /* 0x000fe20007ffe0ff */
[----:B------:R-:W-:-:S03]  /*0220*/  @P0 VIADD R5, R5, 0x1 ;  /* 0x0000000105050836 */ /* 0x000fc60000000000 */
[----:B------:R-:W-:-:S13]  /*0230*/  ISETP.GE.U32.AND P1, PT, R3, R7, PT ;  /* 0x000000070300720c */ /* 0x000fda0003f26070 */
[----:B------:R-:W-:Y:S02]  /*0240*/  @P1 IADD3 R5, PT, PT, R5, 0x1, RZ ;  /* 0x0000000105051810 */ /* 0x000fe40007ffe0ff */
[----:B------:R-:W-:-:S05]  /*0250*/  @!P2 LOP3.LUT R5, RZ, R7, RZ, 0x33, !PT ;  /* 0x00000007ff05a212 */ /* 0x000fca00078e33ff */
[----:B------:R-:W-:-:S04]  /*0260*/  IMAD.MOV R0, RZ, RZ, -R5 ;  /* 0x000000ffff007224 */ /* 0x000fc800078e0a05 */
[----:B------:R-:W-:Y:S01]  /*0270*/  IMAD R0, R7, R0, R2 ;  /* 0x0000000007007224 */ /* 0x000fe200078e0202 */
[----:B------:R-:W-:Y:S06]  /*0280*/  BRA `(.L_x_2) ;  /* 0x00000000001c7947 */ /* 0x000fec0003800000 */
.L_x_1:
[----:B------:R-:W-:-:S07]  /*0290*/  MOV R0, 0x2b0 ;  /* 0x000002b000007802 */ /* 0x000fce0000000f00 */
[----:B------:R-:W-:Y:S05]  /*02a0*/  CALL.REL.NOINC `($__internal_0_$__cuda_sm20_div_u64) ;  /* 0x0000000c00dc7944 */ /* 0x000fea0003c00000 */
[----:B------:R-:W0:Y:S01]  /*02b0*/  LDCU UR4, c[0x0][0x388] ;  /* 0x00007100ff0477ac */ /* 0x000e220008000800 */
[----:B------:R-:W-:Y:S02]  /*02c0*/  IADD3 R0, PT, PT, -R3, RZ, RZ ;  /* 0x000000ff03007210 */ /* 0x000fe40007ffe1ff */
[----:B------:R-:W-:Y:S01]  /*02d0*/  MOV R5, R3 ;  /* 0x0000000300057202 */ /* 0x000fe20000000f00 */
[----:B0-----:R-:W-:-:S04]  /*02e0*/  IMAD.U32 R7, RZ, RZ, UR4 ;  /* 0x00000004ff077e24 */ /* 0x001fc8000f8e00ff */
[----:B------:R-:W-:-:S07]  /*02f0*/  IMAD R0, R0, R7, R2 ;  /* 0x0000000700007224 */ /* 0x000fce00078e0202 */
.L_x_2:
[----:B------:R-:W-:Y:S05]  /*0300*/  BSYNC.RECONVERGENT B0 ;  /* 0x0000000000007941 */ /* 0x000fea0003800200 */
.L_x_0:
[----:B------:R-:W0:Y:S01]  /*0310*/  LDC R21, c[0x0][0x3a0] ;  /* 0x0000e800ff157b82 */ /* 0x000e220000000800 */
[----:B------:R-:W1:Y:S01]  /*0320*/  LDCU UR4, c[0x0][0x398] ;  /* 0x00007300ff0477ac */ /* 0x000e620008000800 */
[----:B------:R-:W-:Y:S02]  /*0330*/  HFMA2 R15, -RZ, RZ, 0, 0 ;  /* 0x00000000ff0f7431 */ /* 0x000fe400000001ff */
[----:B0-----:R-:W-:-:S05]  /*0340*/  IMAD.SHL.U32 R20, R21, 0x8, RZ ;  /* 0x0000000815147824 */ /* 0x001fca00078e00ff */
[----:B-1----:R-:W-:-:S13]  /*0350*/  ISETP.GE.AND P0, PT, R20, UR4, PT ;  /* 0x0000000414007c0c */ /* 0x002fda000bf06270 */
[----:B------:R-:W-:Y:S05]  /*0360*/  @P0 BRA `(.L_x_3) ;  /* 0x0000000c00400947 */ /* 0x000fea0003800000 */
[----:B------:R-:W-:-:S05]  /*0370*/  IMAD.SHL.U32 R3, R21, 0x4, RZ ;  /* 0x0000000415037824 */ /* 0x000fca00078e00ff */
[----:B------:R-:W-:-:S13]  /*0380*/  ISETP.GE.AND P0, PT, R3, UR4, PT ;  /* 0x0000000403007c0c */ /* 0x000fda000bf06270 */
[----:B------:R-:W-:Y:S05]  /*0390*/  @P0 BRA `(.L_x_3) ;  /* 0x0000000c00340947 */ /* 0x000fea0003800000 */
[----:B------:R-:W-:Y:S01]  /*03a0*/  MOV R17, R5 ;  /* 0x0000000500117202 */ /* 0x000fe20000000f00 */
[----:B------:R-:W-:Y:S02]  /*03b0*/  IMAD.IADD R4, R2, 0x1, R3 ;  /* 0x0000000102047824 */ /* 0x000fe400078e0203 */
[----:B------:R-:W-:Y:S02]  /*03c0*/  HFMA2 R15, -RZ, RZ, 0, 0 ;  /* 0x00000000ff0f7431 */ /* 0x000fe400000001ff */
[----:B------:R-:W-:Y:S01]  /*03d0*/  VIADD R19, R0, UR4 ;  /* 0x0000000400137c36 */ /* 0x000fe20008000000 */
[----:B------:R-:W-:Y:S01]  /*03e0*/  IADD3 R5, PT, PT, -R17, RZ, RZ ;  /* 0x000000ff11057210 */ /* 0x000fe20007ffe1ff */
[----:B------:R-:W-:Y:S01]  /*03f0*/  BSSY.RECONVERGENT B0, `(.L_x_3) ;  /* 0x00000c7000007945 */ /* 0x000fe20003800200 */
[----:B------:R-:W-:Y:S01]  /*0400*/  IMAD.SHL.U32 R21, R21, 0x2, RZ ;  /* 0x0000000215157824 */ /* 0x000fe200078e00ff */
[----:B------:R-:W-:Y:S01]  /*0410*/  IADD3 R20, PT, PT, R20, R17, RZ ;  /* 0x0000001114147210 */ /* 0x000fe20007ffe0ff */
[----:B------:R-:W-:-:S02]  /*0420*/  VIADD R23, R17, UR4 ;  /* 0x0000000411177c36 */ /* 0x000fc40008000000 */
[----:B------:R-:W-:Y:S01]  /*0430*/  IMAD R4, R7, R5, R4 ;  /* 0x0000000507047224 */ /* 0x000fe200078e0204 */
[----:B------:R-:W-:-:S04]  /*0440*/  LOP3.LUT R5, RZ, R2, RZ, 0x33, !PT ;  /* 0x00000002ff057212 */ /* 0x000fc800078e33ff */
[----:B------:R-:W-:-:S04]  /*0450*/  VIADDMNMX R4, R4, 0x4, R19, !PT ;  /* 0x0000000404047846 */ /* 0x000fc80007800113 */
[----:B------:R-:W-:-:S05]  /*0460*/  IADD3 R4, PT, PT, R4, R5, RZ ;  /* 0x0000000504047210 */ /* 0x000fca0007ffe0ff */
[----:B------:R-:W-:-:S04]  /*0470*/  IMAD R4, R17, R7, R4 ;  /* 0x0000000711047224 */ /* 0x000fc800078e0204 */
[----:B------:R-:W-:-:S07]  /*0480*/  IMAD.IADD R18, R4, 0x1, -R3 ;  /* 0x0000000104127824 */ /* 0x000fce00078e0a03 */
.L_x_9:
[----:B------:R-:W0:Y:S01]  /*0490*/  LDC R25, c[0x0][0x3a0] ;  /* 0x0000e800ff197b82 */ /* 0x000e220000000800 */
[C---:B------:R-:W-:Y:S01]  /*04a0*/  LOP3.LUT R29, R18.reuse, 0xc, RZ, 0xc0, !PT ;  /* 0x0000000c121d7812 */ /* 0x040fe200078ec0ff */
[----:B------:R-:W-:Y:S01]  /*04b0*/  BSSY.RECONVERGENT B1, `(.L_x_4) ;  /* 0x000004e000017945 */ /* 0x000fe20003800200 */
[----:B------:R-:W-:Y:S02]  /*04c0*/  ISETP.GE.U32.AND P0, PT, R18, 0xc, PT ;  /* 0x0000000c1200780c */ /* 0x000fe40003f06070 */
[----:B------:R-:W-:Y:S02]  /*04d0*/  ISETP.NE.AND P1, PT, R29, 0xc, PT ;  /* 0x0000000c1d00780c */ /* 0x000fe40003f25270 */
[----:B------:R-:W-:Y:S02]  /*04e0*/  SHF.R.S32.HI R8, RZ, 0x1f, R17 ;  /* 0x0000001fff087819 */ /* 0x000fe40000011411 */
[----:B------:R-:W-:Y:S02]  /*04f0*/  SHF.R.S32.HI R9, RZ, 0x1f, R20 ;  /* 0x0000001fff097819 */ /* 0x000fe40000011414 */
[----:B------:R-:W-:Y:S01]  /*0500*/  MOV R22, R0 ;  /* 0x0000000000167202 */ /* 0x000fe20000000f00 */
[----:B0-----:R-:W-:-:S06]  /*0510*/  IMAD.SHL.U32 R25, R25, 0x4, RZ ;  /* 0x0000000419197824 */ /* 0x001fcc00078e00ff */
[----:B------:R-:W-:Y:S05]  /*0520*/  @!P1 BRA `(.L_x_5) ;  /* 0x0000000400189947 */ /* 0x000fea0003800000 */
[----:B------:R-:W0:Y:S01]  /*0530*/  LDCU.128 UR8, c[0x0][0x380] ;  /* 0x00007000ff0877ac */ /* 0x000e220008000c00 */
[----:B------:R-:W-:Y:S02]  /*0540*/  SHF.R.S32.HI R5, RZ, 0x1f, R0 ;  /* 0x0000001fff057819 */ /* 0x000fe40000011400 */
[----:B------:R-:W-:Y:S01]  /*0550*/  MOV R4, R0 ;  /* 0x0000000000047202 */ /* 0x000fe20000000f00 */
[----:B0-----:R-:W-:Y:S02]  /*0560*/  IMAD R8, R8, UR10, RZ ;  /* 0x0000000a08087c24 */ /* 0x001fe4000f8e02ff */
[----:B------:R-:W-:Y:S02]  /*0570*/  IMAD R9, R9, UR10, RZ ;  /* 0x0000000a09097c24 */ /* 0x000fe4000f8e02ff */
[----:B------:R-:W-:-:S04]  /*0580*/  IMAD.WIDE.U32 R2, R17, UR10, R4 ;  /* 0x0000000a11027c25 */ /* 0x000fc8000f8e0004 */
[----:B------:R-:W-:-:S04]  /*0590*/  IMAD.WIDE.U32 R6, R20, UR10, R4 ;  /* 0x0000000a14067c25 */ /* 0x000fc8000f8e0004 */
[----:B------:R-:W-:Y:S01]  /*05a0*/  IMAD R5, R17, UR11, R8 ;  /* 0x0000000b11057c24 */ /* 0x000fe2000f8e0208 */
[----:B------:R-:W-:Y:S01]  /*05b0*/  LEA R8, P1, R2, UR8, 0x2 ;  /* 0x0000000802087c11 */ /* 0x000fe2000f8210ff */
[----:B------:R-:W-:Y:S01]  /*05c0*/  IMAD R9, R20, UR11, R9 ;  /* 0x0000000b14097c24 */ /* 0x000fe2000f8e0209 */
[----:B------:R-:W-:Y:S01]  /*05d0*/  LEA R4, P2, R6, UR8, 0x2 ;  /* 0x0000000806047c11 */ /* 0x000fe2000f8410ff */
[----:B------:R-:W-:-:S03]  /*05e0*/  IMAD.IADD R5, R3, 0x1, R5 ;  /* 0x0000000103057824 */ /* 0x000fc600078e0205 */
[----:B------:R-:W-:Y:S02]  /*05f0*/  IADD3 R3, PT, PT, R7, R9, RZ ;  /* 0x0000000907037210 */ /* 0x000fe40007ffe0ff */
[----:B------:R-:W-:Y:S02]  /*0600*/  LEA.HI.X R9, R2, UR9, R5, 0x2, P1 ;  /* 0x0000000902097c11 */ /* 0x000fe400088f1405 */
[----:B------:R-:W-:Y:S01]  /*0610*/  LEA.HI.X R5, R6, UR9, R3, 0x2, P2 ;  /* 0x0000000906057c11 */ /* 0x000fe200090f1403 */
[C---:B------:R-:W-:Y:S02]  /*0620*/  IMAD.WIDE R10, R21.reuse, 0x4, R8 ;  /* 0x00000004150a7825 */ /* 0x040fe400078e0208 */
[----:B------:R-:W2:Y:S02]  /*0630*/  LDG.E R16, desc[UR6][R8.64] ;  /* 0x0000000608107981 */ /* 0x000ea4000c1e1900 */
[--C-:B------:R-:W-:Y:S02]  /*0640*/  IMAD.WIDE R12, R21, 0x4, R4.reuse ;  /* 0x00000004150c7825 */ /* 0x100fe400078e0204 */
[----:B------:R-:W3:Y:S04]  /*0650*/  LDG.E R24, desc[UR6][R10.64] ;  /* 0x000000060a187981 */ /* 0x000ee8000c1e1900 */
[----:B------:R-:W4:Y:S01]  /*0660*/  LDG.E R26, desc[UR6][R12.64] ;  /* 0x000000060c1a7981 */ /* 0x000f22000c1e1900 */
[----:B------:R-:W-:-:S03]  /*0670*/  IMAD.WIDE R6, R25, 0x4, R4 ;  /* 0x0000000419067825 */ /* 0x000fc600078e0204 */
[----:B------:R-:W5:Y:S01]  /*0680*/  LDG.E R22, desc[UR6][R4.64] ;  /* 0x0000000604167981 */ /* 0x000f62000c1e1900 */
[----:B------:R-:W-:-:S03]  /*0690*/  IMAD.WIDE R2, R25, 0x4, R8 ;  /* 0x0000000419027825 */ /* 0x000fc600078e0208 */
[----:B------:R-:W5:Y:S04]  /*06a0*/  LDG.E R28, desc[UR6][R6.64] ;  /* 0x00000006061c7981 */ /* 0x000f68000c1e1900 */
[----:B------:R-:W5:Y:S01]  /*06b0*/  LDG.E R27, desc[UR6][R2.64] ;  /* 0x00000006021b7981 */ /* 0x000f62000c1e1900 */
[----:B------:R-:W-:Y:S01]  /*06c0*/  ISETP.NE.AND P2, PT, R29, RZ, PT ;  /* 0x000000ff1d00720c */ /* 0x000fe20003f45270 */
[----:B---3--:R-:W-:Y:S01]  /*06d0*/  FADD R31, R24, R24 ;  /* 0x00000018181f7221 */ /* 0x008fe20000000000 */
[----:B----4-:R-:W-:-:S04]  /*06e0*/  FADD R26, R26, R26 ;  /* 0x0000001a1a1a7221 */ /* 0x010fc80000000000 */
[----:B------:R-:W-:-:S04]  /*06f0*/  FADD R31, R26, -R31 ;  /* 0x8000001f1a1f7221 */ /* 0x000fc80000000000 */
[----:B--2---:R-:W-:-:S04]  /*0700*/  FADD R31, R16, R31 ;  /* 0x0000001f101f7221 */ /* 0x004fc80000000000 */
[----:B-----5:R-:W-:-:S04]  /*0710*/  FADD R31, -R28, R31 ;  /* 0x0000001f1c1f7221 */ /* 0x020fc80000000100 */
[----:B------:R-:W-:-:S04]  /*0720*/  FADD R22, -R22, R31 ;  /* 0x0000001f16167221 */ /* 0x000fc80000000100 */
[----:B------:R-:W-:Y:S01]  /*0730*/  FADD R16, R27, R22 ;  /* 0x000000161b107221 */ /* 0x000fe20000000000 */
[----:B------:R-:W-:-:S04]  /*0740*/  VIADD R22, R0, 0x4 ;  /* 0x0000000400167836 */ /* 0x000fc80000000000 */
[----:B------:R-:W-:-:S04]  /*0750*/  FSETP.GT.AND P1, PT, R16, R15, PT ;  /* 0x0000000f1000720b */ /* 0x000fc80003f24000 */
[----:B------:R-:W-:Y:S01]  /*0760*/  FSEL R15, R16, R15, P1 ;  /* 0x0000000f100f7208 */ /* 0x000fe20000800000 */
[----:B------:R-:W-:Y:S08]  /*0770*/  @!P2 BRA `(.L_x_5) ;  /* 0x000000000084a947 */ /* 0x000ff00003800000 */
[----:B------:R-:W-:Y:S01]  /*0780*/  ISETP.NE.AND P1, PT, R29, 0x4, PT ;  /* 0x000000041d00780c */ /* 0x000fe20003f25270 */
[----:B------:R-:W2:Y:S04]  /*0790*/  LDG.E R26, desc[UR6][R10.64+0x10] ;  /* 0x000010060a1a7981 */ /* 0x000ea8000c1e1900 */
[----:B------:R-:W3:Y:S04]  /*07a0*/  LDG.E R27, desc[UR6][R12.64+0x10] ;  /* 0x000010060c1b7981 */ /* 0x000ee8000c1e1900 */
[----:B------:R-:W4:Y:S04]  /*07b0*/  LDG.E R24, desc[UR6][R8.64+0x10] ;  /* 0x0000100608187981 */ /* 0x000f28000c1e1900 */
[----:B------:R-:W5:Y:S04]  /*07c0*/  @P1 LDG.E R31, desc[UR6][R10.64+0x20] ;  /* 0x000020060a1f1981 */ /* 0x000f68000c1e1900 */
[----:B------:R-:W5:Y:S04]  /*07d0*/  @P1 LDG.E R32, desc[UR6][R12.64+0x20] ;  /* 0x000020060c201981 */ /* 0x000f68000c1e1900 */
[----:B------:R-:W5:Y:S04]  /*07e0*/  LDG.E R28, desc[UR6][R6.64+0x10] ;  /* 0x00001006061c7981 */ /* 0x000f68000c1e1900 */
[----:B------:R-:W5:Y:S04]  /*07f0*/  LDG.E R16, desc[UR6][R4.64+0x10] ;  /* 0x0000100604107981 */ /* 0x000f68000c1e1900 */
[----:B------:R-:W5:Y:S04]  /*0800*/  @P1 LDG.E R29, desc[UR6][R8.64+0x20] ;  /* 0x00002006081d1981 */ /* 0x000f68000c1e1900 */
[----:B------:R-:W5:Y:S04]  /*0810*/  LDG.E R22, desc[UR6][R2.64+0x10] ;  /* 0x0000100602167981 */ /* 0x000f68000c1e1900 */
[----:B------:R-:W5:Y:S04]  /*0820*/  @P1 LDG.E R34, desc[UR6][R6.64+0x20] ;  /* 0x0000200606221981 */ /* 0x000f68000c1e1900 */
[----:B------:R-:W5:Y:S04]  /*0830*/  @P1 LDG.E R30, desc[UR6][R4.64+0x20] ;  /* 0x00002006041e1981 */ /* 0x000f68000c1e1900 */
[----:B------:R-:W5:Y:S01]  /*0840*/  @P1 LDG.E R33, desc[UR6][R2.64+0x20] ;  /* 0x0000200602211981 */ /* 0x000f62000c1e1900 */
[----:B--2---:R-:W-:Y:S01]  /*0850*/  FADD R26, R26, R26 ;  /* 0x0000001a1a1a7221 */ /* 0x004fe20000000000 */
[----:B---3--:R-:W-:-:S04]  /*0860*/  FADD R27, R27, R27 ;  /* 0x0000001b1b1b7221 */ /* 0x008fc80000000000 */
[----:B------:R-:W-:-:S04]  /*0870*/  FADD R27, R27, -R26 ;  /* 0x8000001a1b1b7221 */ /* 0x000fc80000000000 */
[----:B----4-:R-:W-:Y:S01]  /*0880*/  FADD R27, R24, R27 ;  /* 0x0000001b181b7221 */ /* 0x010fe20000000000 */
[----:B-----5:R-:W-:Y:S01]  /*0890*/  @P1 FADD R31, R31, R31 ;  /* 0x0000001f1f1f1221 */ /* 0x020fe20000000000 */
[----:B------:R-:W-:Y:S02]  /*08a0*/  @P1 FADD R32, R32, R32 ;  /* 0x0000002020201221 */ /* 0x000fe40000000000 */
[----:B------:R-:W-:Y:S02]  /*08b0*/  FADD R27, -R28, R27 ;  /* 0x0000001b1c1b7221 */ /* 0x000fe40000000100 */
[----:B------:R-:W-:Y:S02]  /*08c0*/  @P1 FADD R32, R32, -R31 ;  /* 0x8000001f20201221 */ /* 0x000fe40000000000 */
[----:B------:R-:W-:Y:S02]  /*08d0*/  FADD R27, -R16, R27 ;  /* 0x0000001b101b7221 */ /* 0x000fe40000000100 */
[----:B------:R-:W-:-:S02]  /*08e0*/  @P1 FADD R29, R29, R32 ;  /* 0x000000201d1d1221 */ /* 0x000fc40000000000 */
[----:B------:R-:W-:Y:S02]  /*08f0*/  FADD R22, R22, R27 ;  /* 0x0000001b16167221 */ /* 0x000fe40000000000 */
[----:B------:R-:W-:-:S03]  /*0900*/  @P1 FADD R29, -R34, R29 ;  /* 0x0000001d221d1221 */ /* 0x000fc60000000100 */
[----:B------:R-:W-:Y:S01]  /*0910*/  FSETP.GT.AND P2, PT, R22, R15, PT ;  /* 0x0000000f1600720b */ /* 0x000fe20003f44000 */
[----:B------:R-:W-:-:S03]  /*0920*/  @P1 FADD R30, -R30, R29 ;  /* 0x0000001d1e1e1221 */ /* 0x000fc60000000100 */
[----:B------:R-:W-:Y:S02]  /*0930*/  FSEL R15, R22, R15, P2 ;  /* 0x0000000f160f7208 */ /* 0x000fe40001000000 */
[C---:B------:R-:W-:Y:S01]  /*0940*/  IADD3 R22, PT, PT, R0.reuse, 0x8, RZ ;  /* 0x0000000800167810 */ /* 0x040fe20007ffe0ff */
[----:B------:R-:W-:Y:S01]  /*0950*/  @P1 FADD R30, R33, R30 ;  /* 0x0000001e211e1221 */ /* 0x000fe20000000000 */
[----:B------:R-:W-:-:S04]  /*0960*/  @P1 VIADD R22, R0, 0xc ;  /* 0x0000000c00161836 */ /* 0x000fc80000000000 */
[----:B------:R-:W-:-:S04]  /*0970*/  @P1 FSETP.GT.AND P2, PT, R30, R15, PT ;  /* 0x0000000f1e00120b */ /* 0x000fc80003f44000 */
[----:B------:R-:W-:-:S09]  /*0980*/  @P1 FSEL R15, R30, R15, P2 ;  /* 0x0000000f1e0f1208 */ /* 0x000fd20001000000 */
.L_x_5:
[----:B------:R-:W-:Y:S05]  /*0990*/  BSYNC.RECONVERGENT B1 ;  /* 0x0000000000017941 */ /* 0x000fea0003800200 */
.L_x_4:
[----:B------:R-:W-:Y:S04]  /*09a0*/  BSSY.RECONVERGENT B1, `(.L_x_6) ;  /* 0x0000065000017945 */ /* 0x000fe80003800200 */
[----:B------:R-:W-:Y:S05]  /*09b0*/  @!P0 BRA `(.L_x_7) ;  /* 0x00000004008c8947 */ /* 0x000fea0003800000 */
[----:B------:R-:W-:-:S07]  /*09c0*/  IADD3 R16, PT, PT, R25, R22, RZ ;  /* 0x0000001619107210 */ /* 0x000fce0007ffe0ff */
.L_x_8:
[----:B------:R-:W0:Y:S01]  /*09d0*/  LDC.64 R4, c[0x0][0x388] ;  /* 0x0000e200ff047b82 */ /* 0x000e220000000a00 */
[----:B------:R-:W-:Y:S01]  /*09e0*/  SHF.R.S32.HI R9, RZ, 0x1f, R20 ;  /* 0x0000001fff097819 */ /* 0x000fe20000011414 */
[--C-:B------:R-:W-:Y:S01]  /*09f0*/  IMAD.MOV.U32 R2, RZ, RZ, R22.reuse ;  /* 0x000000ffff027224 */ /* 0x100fe200078e0016 */
[----:B------:R-:W-:Y:S02]  /*0a00*/  SHF.R.S32.HI R7, RZ, 0x1f, R17 ;  /* 0x0000001fff077819 */ /* 0x000fe40000011411 */
[----:B------:R-:W-:-:S03]  /*0a10*/  SHF.R.S32.HI R3, RZ, 0x1f, R22 ;  /* 0x0000001fff037819 */ /* 0x000fc60000011416 */
[----:B------:R-:W1:Y:S01]  /*0a20*/  LDC.64 R10, c[0x0][0x380] ;  /* 0x0000e000ff0a7b82 */ /* 0x000e620000000a00 */
[-C--:B0-----:R-:W-:Y:S02]  /*0a30*/  IMAD R9, R9, R4.reuse, RZ ;  /* 0x0000000409097224 */ /* 0x081fe400078e02ff */
[-C--:B------:R-:W-:Y:S02]  /*0a40*/  IMAD R8, R7, R4.reuse, RZ ;  /* 0x0000000407087224 */ /* 0x080fe400078e02ff */
[----:B------:R-:W-:Y:S01]  /*0a50*/  IMAD.WIDE.U32 R6, R17, R4, R2 ;  /* 0x0000000411067225 */ /* 0x000fe200078e0002 */
[----:B-1----:R-:W-:-:S03]  /*0a60*/  IADD3 R10, P0, PT, R10, 0x20, RZ ;  /* 0x000000200a0a7810 */ /* 0x002fc60007f1e0ff */
[----:B------:R-:W-:Y:S01]  /*0a70*/  IMAD.WIDE.U32 R2, R20, R4, R2 ;  /* 0x0000000414027225 */ /* 0x000fe200078e0002 */
[----:B------:R-:W-:Y:S02]  /*0a80*/  SHF.L.U32 R33, R6, 0x2, RZ ;  /* 0x0000000206217819 */ /* 0x000fe400000006ff */
[----:B------:R-:W-:Y:S01]  /*0a90*/  IADD3.X R11, PT, PT, RZ, R11, RZ, P0, !PT ;  /* 0x0000000bff0b7210 */ /* 0x000fe200007fe4ff */
[-C--:B------:R-:W-:Y:S02]  /*0aa0*/  IMAD R9, R20, R5.reuse, R9 ;  /* 0x0000000514097224 */ /* 0x080fe400078e0209 */
[----:B------:R-:W-:Y:S02]  /*0ab0*/  IMAD R13, R17, R5, R8 ;  /* 0x00000005110d7224 */ /* 0x000fe400078e0208 */
[----:B------:R-:W-:Y:S01]  /*0ac0*/  IMAD.WIDE R4, R21, 0x4, R10 ;  /* 0x0000000415047825 */ /* 0x000fe200078e020a */
[----:B------:R-:W-:-:S03]  /*0ad0*/  IADD3 R27, PT, PT, R9, R3, RZ ;  /* 0x00000003091b7210 */ /* 0x000fc60007ffe0ff */
[C---:B------:R-:W-:Y:S01]  /*0ae0*/  IMAD.SHL.U32 R31, R2.reuse, 0x4, RZ ;  /* 0x00000004021f7824 */ /* 0x040fe200078e00ff */
[----:B------:R-:W-:Y:S01]  /*0af0*/  SHF.L.U64.HI R27, R2, 0x2, R27 ;  /* 0x00000002021b7819 */ /* 0x000fe2000001021b */
[----:B------:R-:W-:-:S03]  /*0b00*/  IMAD.IADD R13, R13, 0x1, R7 ;  /* 0x000000010d0d7824 */ /* 0x000fc600078e0207 */
[----:B------:R-:W-:Y:S02]  /*0b10*/  IADD3 R2, P0, PT, R4, R31, RZ ;  /* 0x0000001f04027210 */ /* 0x000fe40007f1e0ff */
[----:B------:R-:W-:Y:S02]  /*0b20*/  SHF.L.U64.HI R13, R6, 0x2, R13 ;  /* 0x00000002060d7819 */ /* 0x000fe4000001020d */
[-C--:B------:R-:W-:Y:S01]  /*0b30*/  IADD3 R4, P1, PT, R4, R33.reuse, RZ ;  /* 0x0000002104047210 */ /* 0x080fe20007f3e0ff */
[C---:B------:R-:W-:Y:S01]  /*0b40*/  IMAD.X R3, R5.reuse, 0x1, R27, P0 ;  /* 0x0000000105037824 */ /* 0x040fe200000e061b */
[----:B------:R-:W-:Y:S02]  /*0b50*/  IADD3 R6, P0, PT, R10, R33, RZ ;  /* 0x000000210a067210 */ /* 0x000fe40007f1e0ff */
[----:B------:R-:W-:Y:S02]  /*0b60*/  IADD3.X R5, PT, PT, R5, R13, RZ, P1, !PT ;  /* 0x0000000d05057210 */ /* 0x000fe40000ffe4ff */
[----:B------:R-:W2:Y:S04]  /*0b70*/  LDG.E R28, desc[UR6][R2.64+-0x20] ;  /* 0xffffe006021c7981 */ /* 0x000ea8000c1e1900 */
[----:B------:R-:W3:Y:S01]  /*0b80*/  LDG.E R26, desc[UR6][R4.64+-0x20] ;  /* 0xffffe006041a7981 */ /* 0x000ee2000c1e1900 */
[----:B------:R-:W-:-:S03]  /*0b90*/  IMAD.X R7, R11, 0x1, R13, P0 ;  /* 0x000000010b077824 */ /* 0x000fc600000e060d */
[----:B------:R-:W4:Y:S04]  /*0ba0*/  LDG.E R29, desc[UR6][R4.64+-0x10] ;  /* 0xfffff006041d7981 */ /* 0x000f28000c1e1900 */
[----:B------:R-:W5:Y:S04]  /*0bb0*/  LDG.E R24, desc[UR6][R6.64+-0x20] ;  /* 0xffffe00606187981 */ /* 0x000f68000c1e1900 */
[----:B------:R-:W4:Y:S01]  /*0bc0*/  LDG.E R30, desc[UR6][R2.64+-0x10] ;  /* 0xfffff006021e7981 */ /* 0x000f22000c1e1900 */
[----:B------:R-:W-:-:S03]  /*0bd0*/  IMAD.WIDE R8, R25, 0x4, R10 ;  /* 0x0000000419087825 */ /* 0x000fc600078e020a */
[----:B------:R-:W4:Y:S01]  /*0be0*/  LDG.E R34, desc[UR6][R2.64+0x10] ;  /* 0x0000100602227981 */ /* 0x000f22000c1e1900 */
[C---:B------:R-:W-:Y:S02]  /*0bf0*/  IADD3 R12, P0, PT, R8.reuse, R33, RZ ;  /* 0x00000021080c7210 */ /* 0x040fe40007f1e0ff */
[----:B------:R-:W-:Y:S01]  /*0c00*/  IADD3 R8, P2, PT, R8, R31, RZ ;  /* 0x0000001f08087210 */ /* 0x000fe20007f5e0ff */
[----:B------:R-:W4:Y:S01]  /*0c10*/  LDG.E R33, desc[UR6][R6.64+0x10] ;  /* 0x0000100606217981 */ /* 0x000f22000c1e1900 */
[----:B------:R-:W-:Y:S01]  /*0c20*/  IADD3 R10, P1, PT, R31, R10, RZ ;  /* 0x0000000a1f0a7210 */ /* 0x000fe20007f3e0ff */
[C---:B------:R-:W-:Y:S01]  /*0c30*/  IMAD.X R13, R9.reuse, 0x1, R13, P0 ;  /* 0x00000001090d7824 */ /* 0x040fe200000e060d */
[----:B------:R-:W-:Y:S01]  /*0c40*/  IADD3.X R9, PT, PT, R9, R27, RZ, P2, !PT ;  /* 0x0000001b09097210 */ /* 0x000fe200017fe4ff */
[----:B------:R-:W4:Y:S01]  /*0c50*/  LDG.E R31, desc[UR6][R6.64] ;  /* 0x00000006061f7981 */ /* 0x000f22000c1e1900 */
[----:B------:R-:W-:-:S03]  /*0c60*/  IADD3.X R11, PT, PT, R27, R11, RZ, P1, !PT ;  /* 0x0000000b1b0b7210 */ /* 0x000fc60000ffe4ff */
[----:B------:R-:W4:Y:S04]  /*0c70*/  LDG.E R27, desc[UR6][R6.64+-0x10] ;  /* 0xfffff006061b7981 */ /* 0x000f28000c1e1900 */
[----:B------:R-:W4:Y:S04]  /*0c80*/  LDG.E R32, desc[UR6][R4.64] ;  /* 0x0000000604207981 */ /* 0x000f28000c1e1900 */
[----:B------:R-:W4:Y:S04]  /*0c90*/  LDG.E R37, desc[UR6][R8.64+-0x10] ;  /* 0xfffff00608257981 */ /* 0x000f28000c1e1900 */
[----:B------:R-:W4:Y:S01]  /*0ca0*/  LDG.E R6, desc[UR6][R8.64+0x10] ;  /* 0x0000100608067981 */ /* 0x000f22000c1e1900 */
[----:B--2---:R-:W-:-:S03]  /*0cb0*/  FADD R35, R28, R28 ;  /* 0x0000001c1c237221 */ /* 0x004fc60000000000 */
[----:B------:R0:W2:Y:S01]  /*0cc0*/  LDG.E R28, desc[UR6][R2.64] ;  /* 0x00000006021c7981 */ /* 0x0000a2000c1e1900 */
[----:B---3--:R-:W-:-:S03]  /*0cd0*/  FADD R36, R26, R26 ;  /* 0x0000001a1a247221 */ /* 0x008fc60000000000 */
[----:B------:R-:W3:Y:S01]  /*0ce0*/  LDG.E R26, desc[UR6][R4.64+0x10] ;  /* 0x00001006041a7981 */ /* 0x000ee2000c1e1900 */
[----:B0-----:R-:W-:-:S03]  /*0cf0*/  FADD R3, R35, -R36 ;  /* 0x8000002423037221 */ /* 0x001fc60000000000 */
[----:B------:R-:W3:Y:S04]  /*0d00*/  LDG.E R2, desc[UR6][R10.64] ;  /* 0x000000060a027981 */ /* 0x000ee8000c1e1900 */
[----:B------:R-:W3:Y:S01]  /*0d10*/  LDG.E R36, desc[UR6][R8.64+-0x20] ;  /* 0xffffe00608247981 */ /* 0x000ee2000c1e1900 */
[----:B-----5:R-:W-:-:S03]  /*0d20*/  FADD R7, R24, R3 ;  /* 0x0000000318077221 */ /* 0x020fc60000000000 */
[----:B------:R-:W5:Y:S04]  /*0d30*/  LDG.E R24, desc[UR6][R10.64+-0x20] ;  /* 0xffffe0060a187981 */ /* 0x000f68000c1e1900 */
[----:B------:R-:W5:Y:S04]  /*0d40*/  LDG.E R5, desc[UR6][R12.64+-0x20] ;  /* 0xffffe0060c057981 */ /* 0x000f68000c1e1900 */
[----:B------:R-:W5:Y:S04]  /*0d50*/  LDG.E R4, desc[UR6][R10.64+-0x10] ;  /* 0xfffff0060a047981 */ /* 0x000f68000c1e1900 */
[----:B------:R-:W5:Y:S04]  /*0d60*/  LDG.E R35, desc[UR6][R8.64] ;  /* 0x0000000608237981 */ /* 0x000f68000c1e1900 */
[----:B------:R-:W5:Y:S01]  /*0d70*/  LDG.E R3, desc[UR6][R12.64+-0x10] ;  /* 0xfffff0060c037981 */ /* 0x000f62000c1e1900 */
[----:B----4-:R-:W-:Y:S01]  /*0d80*/  FADD R29, R29, R29 ;  /* 0x0000001d1d1d7221 */ /* 0x010fe20000000000 */
[----:B------:R-:W-:-:S02]  /*0d90*/  FADD R30, R30, R30 ;  /* 0x0000001e1e1e7221 */ /* 0x000fc40000000000 */
[----:B------:R-:W4:Y:S02]  /*0da0*/  LDG.E R8, desc[UR6][R12.64] ;  /* 0x000000060c087981 */ /* 0x000f24000c1e1900 */
[----:B------:R-:W-:Y:S02]  /*0db0*/  FADD R30, R30, -R29 ;  /* 0x8000001d1e1e7221 */ /* 0x000fe40000000000 */
[----:B------:R-:W4:Y:S04]  /*0dc0*/  LDG.E R29, desc[UR6][R10.64+0x10] ;  /* 0x000010060a1d7981 */ /* 0x000f28000c1e1900 */
[----:B------:R-:W4:Y:S01]  /*0dd0*/  LDG.E R9, desc[UR6][R12.64+0x10] ;  /* 0x000010060c097981 */ /* 0x000f22000c1e1900 */
[----:B------:R-:W-:Y:S01]  /*0de0*/  FADD R30, R27, R30 ;  /* 0x0000001e1b1e7221 */ /* 0x000fe20000000000 */
[----:B------:R-:W-:-:S03]  /*0df0*/  FADD R27, R32, R32 ;  /* 0x00000020201b7221 */ /* 0x000fc60000000000 */
[----:B------:R-:W-:Y:S01]  /*0e00*/  FADD R37, -R37, R30 ;  /* 0x0000001e25257221 */ /* 0x000fe20000000100 */
[----:B------:R-:W-:Y:S01]  /*0e10*/  FADD R34, R34, R34 ;  /* 0x0000002222227221 */ /* 0x000fe20000000000 */
[----:B------:R-:W-:-:S05]  /*0e20*/  VIADD R16, R16, 0x10 ;  /* 0x0000001010107836 */ /* 0x000fca0000000000 */
[----:B------:R-:W-:Y:S02]  /*0e30*/  ISETP.GE.AND P1, PT, R16, R19, PT ;  /* 0x000000131000720c */ /* 0x000fe40003f26270 */
[----:B------:R-:W-:Y:S01]  /*0e40*/  IADD3 R22, PT, PT, R22, 0x10, RZ ;  /* 0x0000001016167810 */ /* 0x000fe20007ffe0ff */
[----:B--2---:R-:W-:-:S04]  /*0e50*/  FADD R28, R28, R28 ;  /* 0x0000001c1c1c7221 */ /* 0x004fc80000000000 */
[----:B------:R-:W-:Y:S01]  /*0e60*/  FADD R28, R28, -R27 ;  /* 0x8000001b1c1c7221 */ /* 0x000fe20000000000 */
[----:B---3--:R-:W-:-:S04]  /*0e70*/  FADD R7, -R36, R7 ;  /* 0x0000000724077221 */ /* 0x008fc80000000100 */
[----:B-----5:R-:W-:-:S04]  /*0e80*/  FADD R24, -R24, R7 ;  /* 0x0000000718187221 */ /* 0x020fc80000000100 */
[----:B------:R-:W-:Y:S01]  /*0e90*/  FADD R24, R5, R24 ;  /* 0x0000001805187221 */ /* 0x000fe20000000000 */
[----:B------:R-:W-:Y:S01]  /*0ea0*/  FADD R5, R26, R26 ;  /* 0x0000001a1a057221 */ /* 0x000fe20000000000 */
[----:B------:R-:W-:Y:S01]  /*0eb0*/  FADD R28, R31, R28 ;  /* 0x0000001c1f1c7221 */ /* 0x000fe20000000000 */
[----:B------:R-:W-:Y:S02]  /*0ec0*/  FADD R4, -R4, R37 ;  /* 0x0000002504047221 */ /* 0x000fe40000000100 */
[-C--:B------:R-:W-:Y:S01]  /*0ed0*/  FSETP.GT.AND P0, PT, R24, R15.reuse, PT ;  /* 0x0000000f1800720b */ /* 0x080fe20003f04000 */
[----:B------:R-:W-:Y:S01]  /*0ee0*/  FADD R34, R34, -R5 ;  /* 0x8000000522227221 */ /* 0x000fe20000000000 */
[----:B------:R-:W-:Y:S02]  /*0ef0*/  FADD R35, -R35, R28 ;  /* 0x0000001c23237221 */ /* 0x000fe40000000100 */
[----:B------:R-:W-:Y:S01]  /*0f00*/  FSEL R15, R24, R15, P0 ;  /* 0x0000000f180f7208 */ /* 0x000fe20000000000 */
[----:B------:R-:W-:Y:S01]  /*0f10*/  FADD R4, R3, R4 ;  /* 0x0000000403047221 */ /* 0x000fe20000000000 */
[----:B------:R-:W-:Y:S01]  /*0f20*/  FADD R33, R33, R34 ;  /* 0x0000002221217221 */ /* 0x000fe20000000000 */
[----:B------:R-:W-:-:S03]  /*0f30*/  FADD R35, -R2, R35 ;  /* 0x0000002302237221 */ /* 0x000fc60000000100 */
[-C--:B------:R-:W-:Y:S01]  /*0f40*/  FSETP.GT.AND P0, PT, R4, R15.reuse, PT ;  /* 0x0000000f0400720b */ /* 0x080fe20003f04000 */
[----:B------:R-:W-:Y:S01]  /*0f50*/  FADD R6, -R6, R33 ;  /* 0x0000002106067221 */ /* 0x000fe20000000100 */
[----:B----4-:R-:W-:Y:S02]  /*0f60*/  FADD R35, R8, R35 ;  /* 0x0000002308237221 */ /* 0x010fe40000000000 */
[----:B------:R-:W-:Y:S01]  /*0f70*/  FSEL R4, R4, R15, P0 ;  /* 0x0000000f04047208 */ /* 0x000fe20000000000 */
[----:B------:R-:W-:-:S03]  /*0f80*/  FADD R6, -R29, R6 ;  /* 0x000000061d067221 */ /* 0x000fc60000000100 */
[----:B------:R-:W-:Y:S01]  /*0f90*/  FSETP.GT.AND P0, PT, R35, R4, PT ;  /* 0x000000042300720b */ /* 0x000fe20003f04000 */
[----:B------:R-:W-:-:S03]  /*0fa0*/  FADD R9, R9, R6 ;  /* 0x0000000609097221 */ /* 0x000fc60000000000 */
[----:B------:R-:W-:-:S04]  /*0fb0*/  FSEL R4, R35, R4, P0 ;  /* 0x0000000423047208 */ /* 0x000fc80000000000 */
[----:B------:R-:W-:-:S04]  /*0fc0*/  FSETP.GT.AND P0, PT, R9, R4, PT ;  /* 0x000000040900720b */ /* 0x000fc80003f04000 */
[----:B------:R-:W-:Y:S01]  /*0fd0*/  FSEL R15, R9, R4, P0 ;  /* 0x00000004090f7208 */ /* 0x000fe20000000000 */
[----:B------:R-:W-:Y:S08]  /*0fe0*/  @!P1 BRA `(.L_x_8) ;  /* 0xfffffff800789947 */ /* 0x000ff0000383ffff */
.L_x_7:
[----:B------:R-:W-:Y:S05]  /*0ff0*/  BSYNC.RECONVERGENT B1 ;  /* 0x0000000000017941 */ /* 0x000fea0003800200 */
.L_x_6:
[----:B------:R-:W0:Y:S01]  /*1000*/  LDCU UR4, c[0x0][0x3a0] ;  /* 0x00007400ff0477ac */ /* 0x000e220008000800 */
[----:B------:R-:W-:Y:S01]  /*1010*/  VIADD R17, R17, 0x4 ;  /* 0x0000000411117836 */ /* 0x000fe20000000000 */
[----:B0-----:R-:W-:-:S06]  /*1020*/  USHF.L.U32 UR4, UR4, 0x3, URZ ;  /* 0x0000000304047899 */ /* 0x001fcc00080006ff */
[----:B------:R-:W-:-:S04]  /*1030*/  IADD3 R20, PT, PT, R17, UR4, RZ ;  /* 0x0000000411147c10 */ /* 0x000fc8000fffe0ff */
[----:B------:R-:W-:-:S13]  /*1040*/  ISETP.GE.AND P0, PT, R20, R23, PT ;  /* 0x000000171400720c */ /* 0x000fda0003f06270 */
[----:B------:R-:W-:Y:S05]  /*1050*/  @!P0 BRA `(.L_x_9) ;  /* 0xfffffff4000c8947 */ /* 0x000fea000383ffff */
[----:B------:R-:W-:Y:S05]  /*1060*/  BSYNC.RECONVERGENT B0 ;  /* 0x0000000000007941 */ /* 0x000fea0003800200 */
.L_x_3:
[----:B------:R-:W0:Y:S01]  /*1070*/  LDCU UR4, c[0x0][0x3a0] ;  /* 0x00007400ff0477ac */ /* 0x000e220008000800 */
[----:B------:R-:W-:Y:S01]  /*1080*/  BSSY.RECONVERGENT B0, `(.L_x_10) ;  /* 0x000000f000007945 */ /* 0x000fe20003800200 */
[----:B0-----:R-:W-:-:S04]  /*1090*/  UIMAD UR4, UR4, UR4, URZ ;  /* 0x00000004040472a4 */ /* 0x001fc8000f8e02ff */
[----:B------:R-:W-:-:S06]  /*10a0*/  USHF.L.U32 UR4, UR4, 0x5, URZ ;  /* 0x0000000504047899 */ /* 0x000fcc00080006ff */
[----:B------:R-:W-:-:S04]  /*10b0*/  I2FP.F32.S32 R4, UR4 ;  /* 0x0000000400047c45 */ /* 0x000fc80008201400 */
[----:B------:R-:W0:Y:S08]  /*10c0*/  MUFU.RCP R3, R4 ;  /* 0x0000000400037308 */ /* 0x000e300000001000 */
[----:B------:R-:W1:Y:S01]  /*10d0*/  FCHK P0, R15, R4 ;  /* 0x000000040f007302 */ /* 0x000e620000000000 */
[----:B0-----:R-:W-:-:S04]  /*10e0*/  FFMA R0, -R4, R3, 1 ;  /* 0x3f80000004007423 */ /* 0x001fc80000000103 */
[----:B------:R-:W-:-:S04]  /*10f0*/  FFMA R0, R3, R0, R3 ;  /* 0x0000000003007223 */ /* 0x000fc80000000003 */
[----:B------:R-:W-:-:S04]  /*1100*/  FFMA R3, R0, R15, RZ ;  /* 0x0000000f00037223 */ /* 0x000fc800000000ff */
[----:B------:R-:W-:-:S04]  /*1110*/  FFMA R2, -R4, R3, R15 ;  /* 0x0000000304027223 */ /* 0x000fc8000000010f */
[----:B------:R-:W-:Y:S01]  /*1120*/  FFMA R5, R0, R2, R3 ;  /* 0x0000000200057223 */ /* 0x000fe20000000003 */
[----:B-1----:R-:W-:Y:S06]  /*1130*/  @!P0 BRA `(.L_x_11) ;  /* 0x00000000000c8947 */ /* 0x002fec0003800000 */
[----:B------:R-:W-:Y:S01]  /*1140*/  IMAD.MOV.U32 R3, RZ, RZ, R15 ;  /* 0x000000ffff037224 */ /* 0x000fe200078e000f */
[----:B------:R-:W-:-:S07]  /*1150*/  MOV R2, 0x1170 ;  /* 0x0000117000027802 */ /* 0x000fce0000000f00 */
[----:B------:R-:W-:Y:S05]  /*1160*/  CALL.REL.NOINC `($__internal_1_$__cuda_sm3x_div_rn_noftz_f32_slowpath) ;  /* 0x0000000400307944 */ /* 0x000fea0003c00000 */
.L_x_11:
[----:B------:R-:W-:Y:S05]  /*1170*/  BSYNC.RECONVERGENT B0 ;  /* 0x0000000000007941 */ /* 0x000fea0003800200 */
.L_x_10:
[----:B------:R-:W0:Y:S01]  /*1180*/  LDC.64 R2, c[0x0][0x3b0] ;  /* 0x0000ec00ff027b82 */ /* 0x000e220000000a00 */
[----:B------:R-:W-:Y:S01]  /*1190*/  FSETP.GT.AND P0, PT, R5, 0.050000000745058059692, PT ;  /* 0x3d4ccccd0500780b */ /* 0x000fe20003f04000 */
[----:B0-----:R-:W-:-:S05]  /*11a0*/  IMAD.WIDE R2, R14, 0x4, R2 ;  /* 0x000000040e027825 */ /* 0x001fca00078e0202 */
[----:B------:R0:W-:Y:S07]  /*11b0*/  STG.E desc[UR6][R2.64], R5 ;  /* 0x0000000502007986 */ /* 0x0001ee000c101906 */
[----:B------:R-:W-:Y:S05]  /*11c0*/  @!P0 EXIT ;  /* 0x000000000000894d */ /* 0x000fea0003800000 */
[----:B0-----:R-:W0:Y:S01]  /*11d0*/  LDC.64 R2, c[0x0][0x3a8] ;  /* 0x0000ea00ff027b82 */ /* 0x001e220000000a00 */
[----:B------:R-:W-:Y:S02]  /*11e0*/  HFMA2 R5, -RZ, RZ, 0, 5.9604644775390625e-08 ;  /* 0x00000001ff057431 */ /* 0x000fe400000001ff */
[----:B0-----:R-:W-:-:S05]  /*11f0*/  IMAD.WIDE R14, R14, 0x4, R2 ;  /* 0x000000040e0e7825 */ /* 0x001fca00078e0202 */
[----:B------:R-:W-:Y:S01]  /*1200*/  STG.E desc[UR6][R14.64], R5 ;  /* 0x000000050e007986 */ /* 0x000fe2000c101906 */
[----:B------:R-:W-:Y:S05]  /*1210*/  EXIT ;  /* 0x000000000000794d */ /* 0x000fea0003800000 */
        .weak           $__internal_0_$__cuda_sm20_div_u64
        .type           $__internal_0_$__cuda_sm20_div_u64,@function
        .size           $__internal_0_$__cuda_sm20_div_u64,($__internal_1_$__cuda_sm3x_div_rn_noftz_f32_slowpath - $__internal_0_$__cuda_sm20_div_u64)
$__internal_0_$__cuda_sm20_div_u64:
[----:B------:R-:W0:Y:S01]  /*1220*/  LDCU.64 UR4, c[0x0][0x388] ;  /* 0x00007100ff0477ac */ /* 0x000e220008000a00 */
[----:B------:R-:W1:Y:S01]  /*1230*/  LDC.64 R4, c[0x0][0x388] ;  /* 0x0000e200ff047b82 */ /* 0x000e620000000a00 */
[----:B0-----:R-:W0:Y:S08]  /*1240*/  I2F.U64.RP R10, UR4 ;  /* 0x00000004000a7d12 */ /* 0x001e300008309000 */
[----:B0-----:R-:W0:Y:S02]  /*1250*/  MUFU.RCP R10, R10 ;  /* 0x0000000a000a7308 */ /* 0x001e240000001000 */
[----:B0-----:R-:W-:-:S06]  /*1260*/  VIADD R6, R10, 0x1ffffffe ;  /* 0x1ffffffe0a067836 */ /* 0x001fcc0000000000 */
[----:B------:R-:W1:Y:S02]  /*1270*/  F2I.U64.TRUNC R6, R6 ;  /* 0x0000000600067311 */ /* 0x000e64000020d800 */
[----:B-1----:R-:W-:-:S04]  /*1280*/  IMAD.WIDE.U32 R8, R6, R4, RZ ;  /* 0x0000000406087225 */ /* 0x002fc800078e00ff */
[----:B------:R-:W-:Y:S01]  /*1290*/  IMAD R9, R6, R5, R9 ;  /* 0x0000000506097224 */ /* 0x000fe200078e0209 */
[----:B------:R-:W-:-:S03]  /*12a0*/  IADD3 R11, P0, PT, RZ, -R8, RZ ;  /* 0x80000008ff0b7210 */ /* 0x000fc60007f1e0ff */
[----:B------:R-:W-:Y:S02]  /*12b0*/  IMAD R9, R7, R4, R9 ;  /* 0x0000000407097224 */ /* 0x000fe400078e0209 */
[----:B------:R-:W-:-:S03]  /*12c0*/  IMAD.HI.U32 R8, R6, R11, RZ ;  /* 0x0000000b06087227 */ /* 0x000fc600078e00ff */
[----:B------:R-:W-:Y:S01]  /*12d0*/  IADD3.X R13, PT, PT, RZ, ~R9, RZ, P0, !PT ;  /* 0x80000009ff0d7210 */ /* 0x000fe200007fe4ff */
[----:B------:R-:W-:-:S04]  /*12e0*/  IMAD.MOV.U32 R9, RZ, RZ, R6 ;  /* 0x000000ffff097224 */ /* 0x000fc800078e0006 */
[----:B------:R-:W-:-:S04]  /*12f0*/  IMAD.WIDE.U32 R8, P0, R6, R13, R8 ;  /* 0x0000000d06087225 */ /* 0x000fc80007800008 */
[C---:B------:R-:W-:Y:S02]  /*1300*/  IMAD R15, R7.reuse, R13, RZ ;  /* 0x0000000d070f7224 */ /* 0x040fe400078e02ff */
[----:B------:R-:W-:-:S04]  /*1310*/  IMAD.HI.U32 R8, P1, R7, R11, R8 ;  /* 0x0000000b07087227 */ /* 0x000fc80007820008 */
[----:B------:R-:W-:Y:S01]  /*1320*/  IMAD.HI.U32 R13, R7, R13, RZ ;  /* 0x0000000d070d7227 */ /* 0x000fe200078e00ff */
[----:B------:R-:W-:-:S04]  /*1330*/  IADD3 R9, P2, PT, R15, R8, RZ ;  /* 0x000000080f097210 */ /* 0x000fc80007f5e0ff */
[----:B------:R-:W-:Y:S01]  /*1340*/  IADD3.X R8, PT, PT, R13, R7, RZ, P0, !PT ;  /* 0x000000070d087210 */ /* 0x000fe200007fe4ff */
[----:B------:R-:W-:-:S03]  /*1350*/  IMAD.WIDE.U32 R6, R9, R4, RZ ;  /* 0x0000000409067225 */ /* 0x000fc600078e00ff */
[----:B------:R-:W-:Y:S01]  /*1360*/  IADD3.X R11, PT, PT, RZ, RZ, R8, P2, P1 ;  /* 0x000000ffff0b7210 */ /* 0x000fe200017e2408 */
[----:B------:R-:W-:Y:S01]  /*1370*/  IMAD R7, R9, R5, R7 ;  /* 0x0000000509077224 */ /* 0x000fe200078e0207 */
[----:B------:R-:W-:-:S03]  /*1380*/  IADD3 R13, P0, PT, RZ, -R6, RZ ;  /* 0x80000006ff0d7210 */ /* 0x000fc60007f1e0ff */
[----:B------:R-:W-:Y:S02]  /*1390*/  IMAD R7, R11, R4, R7 ;  /* 0x000000040b077224 */ /* 0x000fe400078e0207 */
[----:B------:R-:W-:-:S04]  /*13a0*/  IMAD.HI.U32 R8, R9, R13, RZ ;  /* 0x0000000d09087227 */ /* 0x000fc800078e00ff */
[----:B------:R-:W-:Y:S02]  /*13b0*/  IMAD.X R6, RZ, RZ, ~R7, P0 ;  /* 0x000000ffff067224 */ /* 0x000fe400000e0e07 */
[----:B------:R-:W-:Y:S02]  /*13c0*/  IMAD.MOV.U32 R7, RZ, RZ, RZ ;  /* 0x000000ffff077224 */ /* 0x000fe400078e00ff */
[----:B------:R-:W-:-:S04]  /*13d0*/  IMAD.WIDE.U32 R8, P0, R9, R6, R8 ;  /* 0x0000000609087225 */ /* 0x000fc80007800008 */
[C---:B------:R-:W-:Y:S02]  /*13e0*/  IMAD R10, R11.reuse, R6, RZ ;  /* 0x000000060b0a7224 */ /* 0x040fe400078e02ff */
[----:B------:R-:W-:-:S04]  /*13f0*/  IMAD.HI.U32 R9, P1, R11, R13, R8 ;  /* 0x0000000d0b097227 */ /* 0x000fc80007820008 */
[----:B------:R-:W-:Y:S01]  /*1400*/  IMAD.HI.U32 R6, R11, R6, RZ ;  /* 0x000000060b067227 */ /* 0x000fe200078e00ff */
[----:B------:R-:W-:-:S04]  /*1410*/  IADD3 R9, P2, PT, R10, R9, RZ ;  /* 0x000000090a097210 */ /* 0x000fc80007f5e0ff */
[----:B------:R-:W-:Y:S01]  /*1420*/  IADD3.X R11, PT, PT, R6, R11, RZ, P0, !PT ;  /* 0x0000000b060b7210 */ /* 0x000fe200007fe4ff */
[----:B------:R-:W-:-:S03]  /*1430*/  IMAD.HI.U32 R6, R9, R2, RZ ;  /* 0x0000000209067227 */ /* 0x000fc600078e00ff */
[----:B------:R-:W-:Y:S01]  /*1440*/  IADD3.X R11, PT, PT, RZ, RZ, R11, P2, P1 ;  /* 0x000000ffff0b7210 */ /* 0x000fe200017e240b */
[----:B------:R-:W-:-:S04]  /*1450*/  IMAD.WIDE.U32 R6, R9, R3, R6 ;  /* 0x0000000309067225 */ /* 0x000fc800078e0006 */
[C---:B------:R-:W-:Y:S02]  /*1460*/  IMAD R9, R11.reuse, R3, RZ ;  /* 0x000000030b097224 */ /* 0x040fe400078e02ff */
[----:B------:R-:W-:-:S04]  /*1470*/  IMAD.HI.U32 R6, P0, R11, R2, R6 ;  /* 0x000000020b067227 */ /* 0x000fc80007800006 */
[----:B------:R-:W-:Y:S01]  /*1480*/  IMAD.HI.U32 R8, R11, R3, RZ ;  /* 0x000000030b087227 */ /* 0x000fe200078e00ff */
[----:B------:R-:W-:-:S04]  /*1490*/  IADD3 R9, P1, PT, R9, R6, RZ ;  /* 0x0000000609097210 */ /* 0x000fc80007f3e0ff */
[----:B------:R-:W-:Y:S01]  /*14a0*/  IADD3.X R8, PT, PT, R8, RZ, RZ, P0, !PT ;  /* 0x000000ff08087210 */ /* 0x000fe200007fe4ff */
[----:B------:R-:W-:-:S04]  /*14b0*/  IMAD.WIDE.U32 R6, R9, R4, RZ ;  /* 0x0000000409067225 */ /* 0x000fc800078e00ff */
[----:B------:R-:W-:Y:S01]  /*14c0*/  IMAD.X R11, RZ, RZ, R8, P1 ;  /* 0x000000ffff0b7224 */ /* 0x000fe200008e0608 */
[----:B------:R-:W-:Y:S01]  /*14d0*/  IADD3 R13, P1, PT, -R6, R2, RZ ;  /* 0x00000002060d7210 */ /* 0x000fe20007f3e1ff */
[----:B------:R-:W-:-:S03]  /*14e0*/  IMAD R7, R9, R5, R7 ;  /* 0x0000000509077224 */ /* 0x000fc600078e0207 */
[-C--:B------:R-:W-:Y:S01]  /*14f0*/  ISETP.GE.U32.AND P0, PT, R13, R4.reuse, PT ;  /* 0x000000040d00720c */ /* 0x080fe20003f06070 */
[----:B------:R-:W-:-:S05]  /*1500*/  IMAD R6, R11, R4, R7 ;  /* 0x000000040b067224 */ /* 0x000fca00078e0207 */
[----:B------:R-:W-:Y:S02]  /*1510*/  IADD3.X R10, PT, PT, ~R6, R3, RZ, P1, !PT ;  /* 0x00000003060a7210 */ /* 0x000fe40000ffe5ff */
[----:B------:R-:W-:Y:S02]  /*1520*/  IADD3 R3, P1, PT, R13, -R4, RZ ;  /* 0x800000040d037210 */ /* 0x000fe40007f3e0ff */
[C---:B------:R-:W-:Y:S02]  /*1530*/  ISETP.GE.U32.AND.EX P0, PT, R10.reuse, R5, PT, P0 ;  /* 0x000000050a00720c */ /* 0x040fe40003f06100 */
[----:B------:R-:W-:Y:S01]  /*1540*/  IADD3 R6, PT, PT, R9, 0x1, RZ ;  /* 0x0000000109067810 */ /* 0x000fe20007ffe0ff */
[----:B------:R-:W-:Y:S01]  /*1550*/  IMAD.X R8, R10, 0x1, ~R5, P1 ;  /* 0x000000010a087824 */ /* 0x000fe200008e0e05 */
[----:B------:R-:W-:Y:S02]  /*1560*/  SEL R3, R3, R13, P0 ;  /* 0x0000000d03037207 */ /* 0x000fe40000000000 */
[----:B------:R-:W-:-:S02]  /*1570*/  SEL R6, R6, R9, P0 ;  /* 0x0000000906067207 */ /* 0x000fc40000000000 */
[----:B------:R-:W-:Y:S02]  /*1580*/  SEL R8, R8, R10, P0 ;  /* 0x0000000a08087207 */ /* 0x000fe40000000000 */
[----:B------:R-:W-:Y:S01]  /*1590*/  ISETP.GE.U32.AND P0, PT, R3, R4, PT ;  /* 0x000000040300720c */ /* 0x000fe20003f06070 */
[----:B------:R-:W-:Y:S01]  /*15a0*/  VIADD R3, R6, 0x1 ;  /* 0x0000000106037836 */ /* 0x000fe20000000000 */
[----:B------:R-:W-:Y:S02]  /*15b0*/  ISETP.NE.U32.AND P1, PT, R4, RZ, PT ;  /* 0x000000ff0400720c */ /* 0x000fe40003f25070 */
[----:B------:R-:W-:Y:S02]  /*15c0*/  ISETP.GE.U32.AND.EX P0, PT, R8, R5, PT, P0 ;  /* 0x000000050800720c */ /* 0x000fe40003f06100 */
[----:B------:R-:W-:Y:S01]  /*15d0*/  ISETP.NE.AND.EX P1, PT, R5, RZ, PT, P1 ;  /* 0x000000ff0500720c */ /* 0x000fe20003f25310 */
[----:B------:R-:W-:Y:S01]  /*15e0*/  IMAD.MOV.U32 R5, RZ, RZ, 0x0 ;  /* 0x00000000ff057424 */ /* 0x000fe200078e00ff */
[----:B------:R-:W-:-:S02]  /*15f0*/  MOV R4, R0 ;  /* 0x0000000000047202 */ /* 0x000fc40000000f00 */
[----:B------:R-:W-:-:S04]  /*1600*/  SEL R3, R3, R6, P0 ;  /* 0x0000000603037207 */ /* 0x000fc80000000000 */
[----:B------:R-:W-:Y:S01]  /*1610*/  SEL R3, R3, 0xffffffff, P1 ;  /* 0xffffffff03037807 */ /* 0x000fe20000800000 */
[----:B------:R-:W-:Y:S06]  /*1620*/  RET.REL.NODEC R4 `(_Z9ID1kernelPfmPiiiiS0_S_) ;  /* 0xffffffe804747950 */ /* 0x000fec0003c3ffff */
        .weak           $__internal_1_$__cuda_sm3x_div_rn_noftz_f32_slowpath
        .type           $__internal_1_$__cuda_sm3x_div_rn_noftz_f32_slowpath,@function
        .size           $__internal_1_$__cuda_sm3x_div_rn_noftz_f32_slowpath,(.L_x_25 - $__internal_1_$__cuda_sm3x_div_rn_noftz_f32_slowpath)
$__internal_1_$__cuda_sm3x_div_rn_noftz_f32_slowpath:
[----:B------:R-:W-:Y:S01]  /*1630*/  SHF.R.U32.HI R5, RZ, 0x17, R4 ;  /* 0x00000017ff057819 */ /* 0x000fe20000011604 */
[----:B------:R-:W-:Y:S01]  /*1640*/  BSSY.RECONVERGENT B1, `(.L_x_12) ;  /* 0x0000063000017945 */ /* 0x000fe20003800200 */
[----:B------:R-:W-:Y:S02]  /*1650*/  SHF.R.U32.HI R0, RZ, 0x17, R3 ;  /* 0x00000017ff007819 */ /* 0x000fe40000011603 */
[----:B------:R-:W-:Y:S02]  /*1660*/  LOP3.LUT R5, R5, 0xff, RZ, 0xc0, !PT ;  /* 0x000000ff05057812 */ /* 0x000fe400078ec0ff */
[----:B------:R-:W-:Y:S02]  /*1670*/  LOP3.LUT R10, R0, 0xff, RZ, 0xc0, !PT ;  /* 0x000000ff000a7812 */ /* 0x000fe400078ec0ff */
[----:B------:R-:W-:-:S03]  /*1680*/  IADD3 R7, PT, PT, R5, -0x1, RZ ;  /* 0xffffffff05077810 */ /* 0x000fc60007ffe0ff */
[----:B------:R-:W-:Y:S01]  /*1690*/  VIADD R8, R10, 0xffffffff ;  /* 0xffffffff0a087836 */ /* 0x000fe20000000000 */
[----:B------:R-:W-:-:S04]  /*16a0*/  ISETP.GT.U32.AND P0, PT, R7, 0xfd, PT ;  /* 0x000000fd0700780c */ /* 0x000fc80003f04070 */
[----:B------:R-:W-:-:S13]  /*16b0*/  ISETP.GT.U32.OR P0, PT, R8, 0xfd, P0 ;  /* 0x000000fd0800780c */ /* 0x000fda0000704470 */
[----:B------:R-:W-:Y:S01]  /*16c0*/  @!P0 MOV R6, RZ ;  /* 0x000000ff00068202 */ /* 0x000fe20000000f00 */
[----:B------:R-:W-:Y:S06]  /*16d0*/  @!P0 BRA `(.L_x_13) ;  /* 0x0000000000608947 */ /* 0x000fec0003800000 */
[----:B------:R-:W-:Y:S01]  /*16e0*/  FSETP.GTU.FTZ.AND P0, PT, |R3|, +INF , PT ;  /* 0x7f8000000300780b */ /* 0x000fe20003f1c200 */
[----:B------:R-:W-:Y:S01]  /*16f0*/  IMAD.MOV.U32 R0, RZ, RZ, R4 ;  /* 0x000000ffff007224 */ /* 0x000fe200078e0004 */
[----:B------:R-:W-:-:S04]  /*1700*/  FSETP.GTU.FTZ.AND P1, PT, |R4|, +INF , PT ;  /* 0x7f8000000400780b */ /* 0x000fc80003f3c200 */
[----:B------:R-:W-:-:S13]  /*1710*/  PLOP3.LUT P0, PT, P0, P1, PT, 0xf8, 0x8f ;  /* 0x00000000008f781c */ /* 0x000fda0000703f70 */
[----:B------:R-:W-:Y:S05]  /*1720*/  @P0 BRA `(.L_x_14) ;  /* 0x00000004004c0947 */ /* 0x000fea0003800000 */
[----:B------:R-:W-:-:S13]  /*1730*/  LOP3.LUT P0, RZ, R4, 0x7fffffff, R3, 0xc8, !PT ;  /* 0x7fffffff04ff7812 */ /* 0x000fda000780c803 */
[----:B------:R-:W-:Y:S05]  /*1740*/  @!P0 BRA `(.L_x_15) ;  /* 0x00000004003c8947 */ /* 0x000fea0003800000 */
[C---:B------:R-:W-:Y:S02]  /*1750*/  FSETP.NEU.FTZ.AND P2, PT, |R3|.reuse, +INF , PT ;  /* 0x7f8000000300780b */ /* 0x040fe40003f5d200 */
[----:B------:R-:W-:Y:S02]  /*1760*/  FSETP.NEU.FTZ.AND P1, PT, |R0|, +INF , PT ;  /* 0x7f8000000000780b */ /* 0x000fe40003f3d200 */
[----:B------:R-:W-:-:S11]  /*1770*/  FSETP.NEU.FTZ.AND P0, PT, |R3|, +INF , PT ;  /* 0x7f8000000300780b */ /* 0x000fd60003f1d200 */
[----:B------:R-:W-:Y:S05]  /*1780*/  @!P1 BRA !P2, `(.L_x_15) ;  /* 0x00000004002c9947 */ /* 0x000fea0005000000 */
[----:B------:R-:W-:-:S04]  /*1790*/  LOP3.LUT P2, RZ, R3, 0x7fffffff, RZ, 0xc0, !PT ;  /* 0x7fffffff03ff7812 */ /* 0x000fc8000784c0ff */
[----:B------:R-:W-:-:S13]  /*17a0*/  PLOP3.LUT P1, PT, P1, P2, PT, 0x2f, 0xf2 ;  /* 0x0000000000f2781c */ /* 0x000fda0000f24577 */
[----:B------:R-:W-:Y:S05]  /*17b0*/  @P1 BRA `(.L_x_16) ;  /* 0x0000000400181947 */ /* 0x000fea0003800000 */
[----:B------:R-:W-:-:S04]  /*17c0*/  LOP3.LUT P1, RZ, R4, 0x7fffffff, RZ, 0xc0, !PT ;  /* 0x7fffffff04ff7812 */ /* 0x000fc8000782c0ff */
[----:B------:R-:W-:-:S13]  /*17d0*/  PLOP3.LUT P0, PT, P0, P1, PT, 0x2f, 0xf2 ;  /* 0x0000000000f2781c */ /* 0x000fda0000702577 */
[----:B------:R-:W-:Y:S05]  /*17e0*/  @P0 BRA `(.L_x_17) ;  /* 0x0000000400000947 */ /* 0x000fea0003800000 */
[----:B------:R-:W-:Y:S02]  /*17f0*/  ISETP.GE.AND P0, PT, R8, RZ, PT ;  /* 0x000000ff0800720c */ /* 0x000fe40003f06270 */
[----:B------:R-:W-:-:S11]  /*1800*/  ISETP.GE.AND P1, PT, R7, RZ, PT ;  /* 0x000000ff0700720c */ /* 0x000fd60003f26270 */
[----:B------:R-:W-:Y:S01]  /*1810*/  @P0 MOV R6, RZ ;  /* 0x000000ff00060202 */ /* 0x000fe20000000f00 */
[----:B------:R-:W-:Y:S02]  /*1820*/  @!P0 IMAD.MOV.U32 R6, RZ, RZ, -0x40 ;  /* 0xffffffc0ff068424 */ /* 0x000fe400078e00ff */
[----:B------:R-:W-:Y:S01]  /*1830*/  @!P0 FFMA R3, R3, 1.84467440737095516160e+19, RZ ;  /* 0x5f80000003038823 */ /* 0x000fe200000000ff */
[----:B------:R-:W-:Y:S02]  /*1840*/  @!P1 FFMA R4, R0, 1.84467440737095516160e+19, RZ ;  /* 0x5f80000000049823 */ /* 0x000fe400000000ff */
[----:B------:R-:W-:-:S07]  /*1850*/  @!P1 IADD3 R6, PT, PT, R6, 0x40, RZ ;  /* 0x0000004006069810 */ /* 0x000fce0007ffe0ff */
.L_x_13:
[----:B------:R-:W-:Y:S01]  /*1860*/  LEA R7, R5, 0xc0800000, 0x17 ;  /* 0xc080000005077811 */ /* 0x000fe200078eb8ff */
[----:B------:R-:W-:Y:S04]  /*1870*/  BSSY.RECONVERGENT B2, `(.L_x_18) ;  /* 0x0000036000027945 */ /* 0x000fe80003800200 */
[----:B------:R-:W-:Y:S01]  /*1880*/  IMAD.IADD R7, R4, 0x1, -R7 ;  /* 0x0000000104077824 */ /* 0x000fe200078e0a07 */
[----:B------:R-:W-:-:S03]  /*1890*/  IADD3 R4, PT, PT, R10, -0x7f, RZ ;  /* 0xffffff810a047810 */ /* 0x000fc60007ffe0ff */
[----:B------:R-:W0:Y:S01]  /*18a0*/  MUFU.RCP R8, R7 ;  /* 0x0000000700087308 */ /* 0x000e220000001000 */
[----:B------:R-:W-:Y:S01]  /*18b0*/  FADD.FTZ R9, -R7, -RZ ;  /* 0x800000ff07097221 */ /* 0x000fe20000010100 */
[C---:B------:R-:W-:Y:S01]  /*18c0*/  IMAD R0, R4.reuse, -0x800000, R3 ;  /* 0xff80000004007824 */ /* 0x040fe200078e0203 */
[----:B------:R-:W-:-:S05]  /*18d0*/  IADD3 R5, PT, PT, R4, 0x7f, -R5 ;  /* 0x0000007f04057810 */ /* 0x000fca0007ffe805 */
[----:B------:R-:W-:Y:S02]  /*18e0*/  IMAD.IADD R5, R5, 0x1, R6 ;  /* 0x0000000105057824 */ /* 0x000fe400078e0206 */
[----:B0-----:R-:W-:-:S04]  /*18f0*/  FFMA R11, R8, R9, 1 ;  /* 0x3f800000080b7423 */ /* 0x001fc80000000009 */
[----:B------:R-:W-:-:S04]  /*1900*/  FFMA R10, R8, R11, R8 ;  /* 0x0000000b080a7223 */ /* 0x000fc80000000008 */
[----:B------:R-:W-:-:S04]  /*1910*/  FFMA R3, R0, R10, RZ ;  /* 0x0000000a00037223 */ /* 0x000fc800000000ff */
[----:B------:R-:W-:-:S04]  /*1920*/  FFMA R8, R9, R3, R0 ;  /* 0x0000000309087223 */ /* 0x000fc80000000000 */
[----:B------:R-:W-:-:S04]  /*1930*/  FFMA R11, R10, R8, R3 ;  /* 0x000000080a0b7223 */ /* 0x000fc80000000003 */
[----:B------:R-:W-:-:S04]  /*1940*/  FFMA R8, R9, R11, R0 ;  /* 0x0000000b09087223 */ /* 0x000fc80000000000 */
[----:B------:R-:W-:-:S05]  /*1950*/  FFMA R3, R10, R8, R11 ;  /* 0x000000080a037223 */ /* 0x000fca000000000b */
[----:B------:R-:W-:-:S04]  /*1960*/  SHF.R.U32.HI R0, RZ, 0x17, R3 ;  /* 0x00000017ff007819 */ /* 0x000fc80000011603 */
[----:B------:R-:W-:-:S04]  /*1970*/  LOP3.LUT R0, R0, 0xff, RZ, 0xc0, !PT ;  /* 0x000000ff00007812 */ /* 0x000fc800078ec0ff */
[----:B------:R-:W-:-:S05]  /*1980*/  IADD3 R6, PT, PT, R0, R5, RZ ;  /* 0x0000000500067210 */ /* 0x000fca0007ffe0ff */
[----:B------:R-:W-:-:S05]  /*1990*/  VIADD R0, R6, 0xffffffff ;  /* 0xffffffff06007836 */ /* 0x000fca0000000000 */
[----:B------:R-:W-:-:S13]  /*19a0*/  ISETP.GE.U32.AND P0, PT, R0, 0xfe, PT ;  /* 0x000000fe0000780c */ /* 0x000fda0003f06070 */
[----:B------:R-:W-:Y:S05]  /*19b0*/  @!P0 BRA `(.L_x_19) ;  /* 0x0000000000808947 */ /* 0x000fea0003800000 */
[----:B------:R-:W-:-:S13]  /*19c0*/  ISETP.GT.AND P0, PT, R6, 0xfe, PT ;  /* 0x000000fe0600780c */ /* 0x000fda0003f04270 */
[----:B------:R-:W-:Y:S05]  /*19d0*/  @P0 BRA `(.L_x_20) ;  /* 0x00000000006c0947 */ /* 0x000fea0003800000 */
[----:B------:R-:W-:-:S13]  /*19e0*/  ISETP.GE.AND P0, PT, R6, 0x1, PT ;  /* 0x000000010600780c */ /* 0x000fda0003f06270 */
[----:B------:R-:W-:Y:S05]  /*19f0*/  @P0 BRA `(.L_x_21) ;  /* 0x0000000000740947 */ /* 0x000fea0003800000 */
[----:B------:R-:W-:Y:S02]  /*1a00*/  ISETP.GE.AND P0, PT, R6, -0x18, PT ;  /* 0xffffffe80600780c */ /* 0x000fe40003f06270 */
[----:B------:R-:W-:-:S11]  /*1a10*/  LOP3.LUT R3, R3, 0x80000000, RZ, 0xc0, !PT ;  /* 0x8000000003037812 */ /* 0x000fd600078ec0ff */
[----:B------:R-:W-:Y:S05]  /*1a20*/  @!P0 BRA `(.L_x_21) ;  /* 0x0000000000688947 */ /* 0x000fea0003800000 */
[-CC-:B------:R-:W-:Y:S01]  /*1a30*/  FFMA.RZ R0, R10, R8.reuse, R11.reuse ;  /* 0x000000080a007223 */ /* 0x180fe2000000c00b */
[----:B------:R-:W-:Y:S01]  /*1a40*/  IADD3 R7, PT, PT, R6, 0x20, RZ ;  /* 0x0000002006077810 */ /* 0x000fe20007ffe0ff */
[-CC-:B------:R-:W-:Y:S01]  /*1a50*/  FFMA.RM R5, R10, R8.reuse, R11.reuse ;  /* 0x000000080a057223 */ /* 0x180fe2000000400b */
[----:B------:R-:W-:Y:S02]  /*1a60*/  ISETP.NE.AND P2, PT, R6, RZ, PT ;  /* 0x000000ff0600720c */ /* 0x000fe40003f45270 */
[----:B------:R-:W-:Y:S01]  /*1a70*/  LOP3.LUT R4, R0, 0x7fffff, RZ, 0xc0, !PT ;  /* 0x007fffff00047812 */ /* 0x000fe200078ec0ff */
[----:B------:R-:W-:Y:S01]  /*1a80*/  FFMA.RP R0, R10, R8, R11 ;  /* 0x000000080a007223 */ /* 0x000fe2000000800b */
[----:B------:R-:W-:Y:S01]  /*1a90*/  ISETP.NE.AND P1, PT, R6, RZ, PT ;  /* 0x000000ff0600720c */ /* 0x000fe20003f25270 */
[----:B------:R-:W-:Y:S01]  /*1aa0*/  IMAD.MOV R6, RZ, RZ, -R6 ;  /* 0x000000ffff067224 */ /* 0x000fe200078e0a06 */
[----:B------:R-:W-:Y:S02]  /*1ab0*/  LOP3.LUT R4, R4, 0x800000, RZ, 0xfc, !PT ;  /* 0x0080000004047812 */ /* 0x000fe400078efcff */
[----:B------:R-:W-:-:S02]  /*1ac0*/  FSETP.NEU.FTZ.AND P0, PT, R0, R5, PT ;  /* 0x000000050000720b */ /* 0x000fc40003f1d000 */
[----:B------:R-:W-:Y:S02]  /*1ad0*/  SHF.L.U32 R7, R4, R7, RZ ;  /* 0x0000000704077219 */ /* 0x000fe400000006ff */
[----:B------:R-:W-:Y:S02]  /*1ae0*/  SEL R5, R6, RZ, P2 ;  /* 0x000000ff06057207 */ /* 0x000fe40001000000 */
[----:B------:R-:W-:Y:S02]  /*1af0*/  ISETP.NE.AND P1, PT, R7, RZ, P1 ;  /* 0x000000ff0700720c */ /* 0x000fe40000f25270 */
[----:B------:R-:W-:Y:S02]  /*1b00*/  SHF.R.U32.HI R5, RZ, R5, R4 ;  /* 0x00000005ff057219 */ /* 0x000fe40000011604 */
[----:B------:R-:W-:Y:S02]  /*1b10*/  PLOP3.LUT P0, PT, P0, P1, PT, 0xf8, 0x8f ;  /* 0x00000000008f781c */ /* 0x000fe40000703f70 */
[----:B------:R-:W-:-:S02]  /*1b20*/  SHF.R.U32.HI R7, RZ, 0x1, R5 ;  /* 0x00000001ff077819 */ /* 0x000fc40000011605 */
[----:B------:R-:W-:-:S04]  /*1b30*/  SEL R0, RZ, 0x1, !P0 ;  /* 0x00000001ff007807 */ /* 0x000fc80004000000 */
[----:B------:R-:W-:-:S04]  /*1b40*/  LOP3.LUT R0, R0, 0x1, R7, 0xf8, !PT ;  /* 0x0000000100007812 */ /* 0x000fc800078ef807 */
[----:B------:R-:W-:-:S04]  /*1b50*/  LOP3.LUT R0, R0, R5, RZ, 0xc0, !PT ;  /* 0x0000000500007212 */ /* 0x000fc800078ec0ff */
[----:B------:R-:W-:-:S04]  /*1b60*/  IADD3 R0, PT, PT, R7, R0, RZ ;  /* 0x0000000007007210 */ /* 0x000fc80007ffe0ff */
[----:B------:R-:W-:Y:S01]  /*1b70*/  LOP3.LUT R3, R0, R3, RZ, 0xfc, !PT ;  /* 0x0000000300037212 */ /* 0x000fe200078efcff */
[----:B------:R-:W-:Y:S06]  /*1b80*/  BRA `(.L_x_21) ;  /* 0x0000000000107947 */ /* 0x000fec0003800000 */
.L_x_20:
[----:B------:R-:W-:-:S04]  /*1b90*/  LOP3.LUT R3, R3, 0x80000000, RZ, 0xc0, !PT ;  /* 0x8000000003037812 */ /* 0x000fc800078ec0ff */
[----:B------:R-:W-:Y:S01]  /*1ba0*/  LOP3.LUT R3, R3, 0x7f800000, RZ, 0xfc, !PT ;  /* 0x7f80000003037812 */ /* 0x000fe200078efcff */
[----:B------:R-:W-:Y:S06]  /*1bb0*/  BRA `(.L_x_21) ;  /* 0x0000000000047947 */ /* 0x000fec0003800000 */
.L_x_19:
[----:B------:R-:W-:-:S07]  /*1bc0*/  IMAD R3, R5, 0x800000, R3 ;  /* 0x0080000005037824 */ /* 0x000fce00078e0203 */
.L_x_21:
[----:B------:R-:W-:Y:S05]  /*1bd0*/  BSYNC.RECONVERGENT B2 ;  /* 0x0000000000027941 */ /* 0x000fea0003800200 */
.L_x_18:
[----:B------:R-:W-:Y:S05]  /*1be0*/  BRA `(.L_x_22) ;  /* 0x0000000000207947 */ /* 0x000fea0003800000 */
.L_x_17:
[----:B------:R-:W-:-:S04]  /*1bf0*/  LOP3.LUT R3, R4, 0x80000000, R3, 0x48, !PT ;  /* 0x8000000004037812 */ /* 0x000fc800078e4803 */
[----:B------:R-:W-:Y:S01]  /*1c00*/  LOP3.LUT R3, R3, 0x7f800000, RZ, 0xfc, !PT ;  /* 0x7f80000003037812 */ /* 0x000fe200078efcff */
[----:B------:R-:W-:Y:S06]  /*1c10*/  BRA `(.L_x_22) ;  /* 0x0000000000147947 */ /* 0x000fec0003800000 */
.L_x_16:
[----:B------:R-:W-:Y:S01]  /*1c20*/  LOP3.LUT R3, R4, 0x80000000, R3, 0x48, !PT ;  /* 0x8000000004037812 */ /* 0x000fe200078e4803 */
[----:B------:R-:W-:Y:S06]  /*1c30*/  BRA `(.L_x_22) ;  /* 0x00000000000c7947 */ /* 0x000fec0003800000 */
.L_x_15:
[----:B------:R-:W0:Y:S01]  /*1c40*/  MUFU.RSQ R3, -QNAN ;  /* 0xffc0000000037908 */ /* 0x000e220000001400 */
[----:B------:R-:W-:Y:S05]  /*1c50*/  BRA `(.L_x_22) ;  /* 0x0000000000047947 */ /* 0x000fea0003800000 */
.L_x_14:
[----:B------:R-:W-:-:S07]  /*1c60*/  FADD.FTZ R3, R3, R0 ;  /* 0x0000000003037221 */ /* 0x000fce0000010000 */
.L_x_22:
[----:B------:R-:W-:Y:S05]  /*1c70*/  BSYNC.RECONVERGENT B1 ;  /* 0x0000000000017941 */ /* 0x000fea0003800200 */
.L_x_12:
[----:B0-----:R-:W-:Y:S01]  /*1c80*/  MOV R5, R3 ;  /* 0x0000000300057202 */ /* 0x001fe20000000f00 */
[----:B------:R-:W-:-:S04]  /*1c90*/  IMAD.MOV.U32 R3, RZ, RZ, 0x0 ;  /* 0x00000000ff037424 */ /* 0x000fc800078e00ff */
[----:B------:R-:W-:Y:S05]  /*1ca0*/  RET.REL.NODEC R2 `(_Z9ID1kernelPfmPiiiiS0_S_) ;  /* 0xffffffe002d47950 */ /* 0x000fea0003c3ffff */
.L_x_23:
[----:B------:R-:W-:-:S00]  /*1cb0*/  BRA `(.L_x_23) ;  /* 0xfffffffc00fc7947 */ /* 0x000fc0000383ffff */
[----:B------:R-:W-:-:S00]  /*1cc0*/  NOP ;  /* 0x0000000000007918 */ /* 0x000fc00000000000 */
        /* <DEDUP_REMOVED lines=11> */
.L_x_25:


//--------------------- .nv.shared.reserved.0     --------------------------
	.section	.nv.shared.reserved.0,"aw",@nobits
	.weak		__nv_reservedSMEM_offset_0_alias
	.size		__nv_reservedSMEM_offset_0_alias, 0, 64
	.other		__nv_reservedSMEM_offset_0_alias,@"STO_CUDA_RESERVED_SHARED STV_DEFAULT"
__nv_reservedSMEM_offset_0_alias:
	.zero		0
	.zero		64


//--------------------- .nv.constant0._Z9ID1kernelPfmPiiiiS0_S_ --------------------------
	.section	.nv.constant0._Z9ID1kernelPfmPiiiiS0_S_,"a",@progbits
	.sectionflags	@""
	.align	4
.nv.constant0._Z9ID1kernelPfmPiiiiS0_S_:
	.zero		952


//--------------------- SYMBOLS --------------------------

	.type		.nv.reservedSmem.offset0,@object
	.size		.nv.reservedSmem.offset0,0x4
